//
// Generated by NVIDIA NVVM Compiler
//
// Compiler Build ID: CL-36424714
// Cuda compilation tools, release 13.0, V13.0.88
// Based on NVVM 20.0.0
//

.version 9.0
.target sm_100
.address_size 64

	// .globl	_Z16cuda_weight_initPfiifi
.global .align 4 .b8 precalc_xorwow_matrix[102400];
.global .align 4 .b8 precalc_xorwow_offset_matrix[102400];
.global .align 4 .b8 mrg32k3aM1[2304];
.global .align 4 .b8 mrg32k3aM2[2304];
.global .align 4 .b8 mrg32k3aM1SubSeq[2016];
.global .align 4 .b8 mrg32k3aM2SubSeq[2016];
.global .align 4 .b8 mrg32k3aM1Seq[2304];
.global .align 4 .b8 mrg32k3aM2Seq[2304];
.const .align 8 .b8 __cr_lgamma_table[72];

.visible .entry _Z16cuda_weight_initPfiifi(
	.param .u64 .ptr .align 1 _Z16cuda_weight_initPfiifi_param_0,
	.param .u32 _Z16cuda_weight_initPfiifi_param_1,
	.param .u32 _Z16cuda_weight_initPfiifi_param_2,
	.param .f32 _Z16cuda_weight_initPfiifi_param_3,
	.param .u32 _Z16cuda_weight_initPfiifi_param_4
)
{
	.local .align 8 .b8 	__local_depot0[48];
	.reg .b64 	%SP;
	.reg .b64 	%SPL;
	.reg .pred 	%p<68>;
	.reg .b32 	%r<1217>;
	.reg .b32 	%f<33>;
	.reg .b64 	%rd<27>;

	mov.u64 	%SPL, __local_depot0;
	ld.param.u64 	%rd10, [_Z16cuda_weight_initPfiifi_param_0];
	ld.param.u32 	%r546, [_Z16cuda_weight_initPfiifi_param_2];
	ld.param.f32 	%f1, [_Z16cuda_weight_initPfiifi_param_3];
	ld.param.u32 	%r547, [_Z16cuda_weight_initPfiifi_param_4];
	add.u64 	%rd1, %SPL, 0;
	mov.u32 	%r548, %ntid.x;
	mov.u32 	%r1, %ctaid.x;
	mov.u32 	%r549, %tid.x;
	mad.lo.s32 	%r2, %r548, %r1, %r549;
	add.s32 	%r550, %r547, %r2;
	xor.b32  	%r551, %r550, -1429050551;
	mul.lo.s32 	%r552, %r551, 1099087573;
	setp.gt.s32 	%p1, %r550, -1;
	selp.b32 	%r553, -644748465, -1947113066, %p1;
	add.s32 	%r554, %r553, %r552;
	add.s32 	%r3, %r554, 6615241;
	add.s32 	%r951, %r552, 123456789;
	st.local.v2.u32 	[%rd1], {%r3, %r951};
	xor.b32  	%r950, %r552, 362436069;
	add.s32 	%r555, %r553, 521288629;
	st.local.v2.u32 	[%rd1+8], {%r950, %r555};
	xor.b32  	%r556, %r553, 88675123;
	add.s32 	%r947, %r552, 5783321;
	st.local.v2.u32 	[%rd1+16], {%r556, %r947};
	setp.eq.s32 	%p2, %r1, 0;
	@%p2 bra 	$L__BB0_115;
	cvt.u64.u32 	%rd26, %r1;
	mov.b32 	%r934, 0;
$L__BB0_2:
	mov.u64 	%rd3, %rd26;
	and.b64  	%rd4, %rd3, 3;
	setp.eq.s64 	%p3, %rd4, 0;
	@%p3 bra 	$L__BB0_114;
	mul.wide.u32 	%rd12, %r934, 3200;
	mov.u64 	%rd13, precalc_xorwow_matrix;
	add.s64 	%rd5, %rd13, %rd12;
	mov.b32 	%r947, 0;
	mov.u32 	%r948, %r947;
	mov.u32 	%r949, %r947;
	mov.u32 	%r950, %r947;
	mov.u32 	%r951, %r947;
	mov.u32 	%r940, %r947;
$L__BB0_4:
	mul.wide.u32 	%rd14, %r940, 4;
	add.s64 	%rd15, %rd1, %rd14;
	ld.local.u32 	%r17, [%rd15+4];
	shl.b32 	%r18, %r940, 5;
	mov.b32 	%r946, 0;
$L__BB0_5:
	.pragma "nounroll";
	shr.u32 	%r560, %r17, %r946;
	and.b32  	%r561, %r560, 1;
	setp.eq.b32 	%p4, %r561, 1;
	not.pred 	%p5, %p4;
	add.s32 	%r562, %r18, %r946;
	mul.lo.s32 	%r563, %r562, 5;
	mul.wide.u32 	%rd16, %r563, 4;
	add.s64 	%rd6, %rd5, %rd16;
	@%p5 bra 	$L__BB0_7;
	ld.global.u32 	%r564, [%rd6];
	xor.b32  	%r951, %r951, %r564;
	ld.global.u32 	%r565, [%rd6+4];
	xor.b32  	%r950, %r950, %r565;
	ld.global.u32 	%r566, [%rd6+8];
	xor.b32  	%r949, %r949, %r566;
	ld.global.u32 	%r567, [%rd6+12];
	xor.b32  	%r948, %r948, %r567;
	ld.global.u32 	%r568, [%rd6+16];
	xor.b32  	%r947, %r947, %r568;
$L__BB0_7:
	and.b32  	%r570, %r560, 2;
	setp.eq.s32 	%p6, %r570, 0;
	@%p6 bra 	$L__BB0_9;
	ld.global.u32 	%r571, [%rd6+20];
	xor.b32  	%r951, %r951, %r571;
	ld.global.u32 	%r572, [%rd6+24];
	xor.b32  	%r950, %r950, %r572;
	ld.global.u32 	%r573, [%rd6+28];
	xor.b32  	%r949, %r949, %r573;
	ld.global.u32 	%r574, [%rd6+32];
	xor.b32  	%r948, %r948, %r574;
	ld.global.u32 	%r575, [%rd6+36];
	xor.b32  	%r947, %r947, %r575;
$L__BB0_9:
	and.b32  	%r577, %r560, 4;
	setp.eq.s32 	%p7, %r577, 0;
	@%p7 bra 	$L__BB0_11;
	ld.global.u32 	%r578, [%rd6+40];
	xor.b32  	%r951, %r951, %r578;
	ld.global.u32 	%r579, [%rd6+44];
	xor.b32  	%r950, %r950, %r579;
	ld.global.u32 	%r580, [%rd6+48];
	xor.b32  	%r949, %r949, %r580;
	ld.global.u32 	%r581, [%rd6+52];
	xor.b32  	%r948, %r948, %r581;
	ld.global.u32 	%r582, [%rd6+56];
	xor.b32  	%r947, %r947, %r582;
$L__BB0_11:
	and.b32  	%r584, %r560, 8;
	setp.eq.s32 	%p8, %r584, 0;
	@%p8 bra 	$L__BB0_13;
	ld.global.u32 	%r585, [%rd6+60];
	xor.b32  	%r951, %r951, %r585;
	ld.global.u32 	%r586, [%rd6+64];
	xor.b32  	%r950, %r950, %r586;
	ld.global.u32 	%r587, [%rd6+68];
	xor.b32  	%r949, %r949, %r587;
	ld.global.u32 	%r588, [%rd6+72];
	xor.b32  	%r948, %r948, %r588;
	ld.global.u32 	%r589, [%rd6+76];
	xor.b32  	%r947, %r947, %r589;
$L__BB0_13:
	and.b32  	%r591, %r560, 16;
	setp.eq.s32 	%p9, %r591, 0;
	@%p9 bra 	$L__BB0_15;
	ld.global.u32 	%r592, [%rd6+80];
	xor.b32  	%r951, %r951, %r592;
	ld.global.u32 	%r593, [%rd6+84];
	xor.b32  	%r950, %r950, %r593;
	ld.global.u32 	%r594, [%rd6+88];
	xor.b32  	%r949, %r949, %r594;
	ld.global.u32 	%r595, [%rd6+92];
	xor.b32  	%r948, %r948, %r595;
	ld.global.u32 	%r596, [%rd6+96];
	xor.b32  	%r947, %r947, %r596;
$L__BB0_15:
	and.b32  	%r598, %r560, 32;
	setp.eq.s32 	%p10, %r598, 0;
	@%p10 bra 	$L__BB0_17;
	ld.global.u32 	%r599, [%rd6+100];
	xor.b32  	%r951, %r951, %r599;
	ld.global.u32 	%r600, [%rd6+104];
	xor.b32  	%r950, %r950, %r600;
	ld.global.u32 	%r601, [%rd6+108];
	xor.b32  	%r949, %r949, %r601;
	ld.global.u32 	%r602, [%rd6+112];
	xor.b32  	%r948, %r948, %r602;
	ld.global.u32 	%r603, [%rd6+116];
	xor.b32  	%r947, %r947, %r603;
$L__BB0_17:
	and.b32  	%r605, %r560, 64;
	setp.eq.s32 	%p11, %r605, 0;
	@%p11 bra 	$L__BB0_19;
	ld.global.u32 	%r606, [%rd6+120];
	xor.b32  	%r951, %r951, %r606;
	ld.global.u32 	%r607, [%rd6+124];
	xor.b32  	%r950, %r950, %r607;
	ld.global.u32 	%r608, [%rd6+128];
	xor.b32  	%r949, %r949, %r608;
	ld.global.u32 	%r609, [%rd6+132];
	xor.b32  	%r948, %r948, %r609;
	ld.global.u32 	%r610, [%rd6+136];
	xor.b32  	%r947, %r947, %r610;
$L__BB0_19:
	and.b32  	%r612, %r560, 128;
	setp.eq.s32 	%p12, %r612, 0;
	@%p12 bra 	$L__BB0_21;
	ld.global.u32 	%r613, [%rd6+140];
	xor.b32  	%r951, %r951, %r613;
	ld.global.u32 	%r614, [%rd6+144];
	xor.b32  	%r950, %r950, %r614;
	ld.global.u32 	%r615, [%rd6+148];
	xor.b32  	%r949, %r949, %r615;
	ld.global.u32 	%r616, [%rd6+152];
	xor.b32  	%r948, %r948, %r616;
	ld.global.u32 	%r617, [%rd6+156];
	xor.b32  	%r947, %r947, %r617;
$L__BB0_21:
	and.b32  	%r619, %r560, 256;
	setp.eq.s32 	%p13, %r619, 0;
	@%p13 bra 	$L__BB0_23;
	ld.global.u32 	%r620, [%rd6+160];
	xor.b32  	%r951, %r951, %r620;
	ld.global.u32 	%r621, [%rd6+164];
	xor.b32  	%r950, %r950, %r621;
	ld.global.u32 	%r622, [%rd6+168];
	xor.b32  	%r949, %r949, %r622;
	ld.global.u32 	%r623, [%rd6+172];
	xor.b32  	%r948, %r948, %r623;
	ld.global.u32 	%r624, [%rd6+176];
	xor.b32  	%r947, %r947, %r624;
$L__BB0_23:
	and.b32  	%r626, %r560, 512;
	setp.eq.s32 	%p14, %r626, 0;
	@%p14 bra 	$L__BB0_25;
	ld.global.u32 	%r627, [%rd6+180];
	xor.b32  	%r951, %r951, %r627;
	ld.global.u32 	%r628, [%rd6+184];
	xor.b32  	%r950, %r950, %r628;
	ld.global.u32 	%r629, [%rd6+188];
	xor.b32  	%r949, %r949, %r629;
	ld.global.u32 	%r630, [%rd6+192];
	xor.b32  	%r948, %r948, %r630;
	ld.global.u32 	%r631, [%rd6+196];
	xor.b32  	%r947, %r947, %r631;
$L__BB0_25:
	and.b32  	%r633, %r560, 1024;
	setp.eq.s32 	%p15, %r633, 0;
	@%p15 bra 	$L__BB0_27;
	ld.global.u32 	%r634, [%rd6+200];
	xor.b32  	%r951, %r951, %r634;
	ld.global.u32 	%r635, [%rd6+204];
	xor.b32  	%r950, %r950, %r635;
	ld.global.u32 	%r636, [%rd6+208];
	xor.b32  	%r949, %r949, %r636;
	ld.global.u32 	%r637, [%rd6+212];
	xor.b32  	%r948, %r948, %r637;
	ld.global.u32 	%r638, [%rd6+216];
	xor.b32  	%r947, %r947, %r638;
$L__BB0_27:
	and.b32  	%r640, %r560, 2048;
	setp.eq.s32 	%p16, %r640, 0;
	@%p16 bra 	$L__BB0_29;
	ld.global.u32 	%r641, [%rd6+220];
	xor.b32  	%r951, %r951, %r641;
	ld.global.u32 	%r642, [%rd6+224];
	xor.b32  	%r950, %r950, %r642;
	ld.global.u32 	%r643, [%rd6+228];
	xor.b32  	%r949, %r949, %r643;
	ld.global.u32 	%r644, [%rd6+232];
	xor.b32  	%r948, %r948, %r644;
	ld.global.u32 	%r645, [%rd6+236];
	xor.b32  	%r947, %r947, %r645;
$L__BB0_29:
	and.b32  	%r647, %r560, 4096;
	setp.eq.s32 	%p17, %r647, 0;
	@%p17 bra 	$L__BB0_31;
	ld.global.u32 	%r648, [%rd6+240];
	xor.b32  	%r951, %r951, %r648;
	ld.global.u32 	%r649, [%rd6+244];
	xor.b32  	%r950, %r950, %r649;
	ld.global.u32 	%r650, [%rd6+248];
	xor.b32  	%r949, %r949, %r650;
	ld.global.u32 	%r651, [%rd6+252];
	xor.b32  	%r948, %r948, %r651;
	ld.global.u32 	%r652, [%rd6+256];
	xor.b32  	%r947, %r947, %r652;
$L__BB0_31:
	and.b32  	%r654, %r560, 8192;
	setp.eq.s32 	%p18, %r654, 0;
	@%p18 bra 	$L__BB0_33;
	ld.global.u32 	%r655, [%rd6+260];
	xor.b32  	%r951, %r951, %r655;
	ld.global.u32 	%r656, [%rd6+264];
	xor.b32  	%r950, %r950, %r656;
	ld.global.u32 	%r657, [%rd6+268];
	xor.b32  	%r949, %r949, %r657;
	ld.global.u32 	%r658, [%rd6+272];
	xor.b32  	%r948, %r948, %r658;
	ld.global.u32 	%r659, [%rd6+276];
	xor.b32  	%r947, %r947, %r659;
$L__BB0_33:
	and.b32  	%r661, %r560, 16384;
	setp.eq.s32 	%p19, %r661, 0;
	@%p19 bra 	$L__BB0_35;
	ld.global.u32 	%r662, [%rd6+280];
	xor.b32  	%r951, %r951, %r662;
	ld.global.u32 	%r663, [%rd6+284];
	xor.b32  	%r950, %r950, %r663;
	ld.global.u32 	%r664, [%rd6+288];
	xor.b32  	%r949, %r949, %r664;
	ld.global.u32 	%r665, [%rd6+292];
	xor.b32  	%r948, %r948, %r665;
	ld.global.u32 	%r666, [%rd6+296];
	xor.b32  	%r947, %r947, %r666;
$L__BB0_35:
	and.b32  	%r668, %r560, 32768;
	setp.eq.s32 	%p20, %r668, 0;
	@%p20 bra 	$L__BB0_37;
	ld.global.u32 	%r669, [%rd6+300];
	xor.b32  	%r951, %r951, %r669;
	ld.global.u32 	%r670, [%rd6+304];
	xor.b32  	%r950, %r950, %r670;
	ld.global.u32 	%r671, [%rd6+308];
	xor.b32  	%r949, %r949, %r671;
	ld.global.u32 	%r672, [%rd6+312];
	xor.b32  	%r948, %r948, %r672;
	ld.global.u32 	%r673, [%rd6+316];
	xor.b32  	%r947, %r947, %r673;
$L__BB0_37:
	add.s32 	%r946, %r946, 16;
	setp.ne.s32 	%p21, %r946, 32;
	@%p21 bra 	$L__BB0_5;
	mad.lo.s32 	%r674, %r940, -31, %r18;
	add.s32 	%r940, %r674, 1;
	setp.ne.s32 	%p22, %r940, 5;
	@%p22 bra 	$L__BB0_4;
	st.local.u32 	[%rd1+4], %r951;
	st.local.v2.u32 	[%rd1+8], {%r950, %r949};
	st.local.v2.u32 	[%rd1+16], {%r948, %r947};
	setp.eq.s64 	%p23, %rd4, 1;
	@%p23 bra 	$L__BB0_114;
	mov.b32 	%r947, 0;
	mov.u32 	%r1040, %r947;
	mov.u32 	%r1041, %r947;
	mov.u32 	%r950, %r947;
	mov.u32 	%r951, %r947;
	mov.u32 	%r1032, %r947;
$L__BB0_41:
	mul.wide.u32 	%rd17, %r1032, 4;
	add.s64 	%rd18, %rd1, %rd17;
	ld.local.u32 	%r193, [%rd18+4];
	shl.b32 	%r194, %r1032, 5;
	mov.b32 	%r1038, 0;
$L__BB0_42:
	.pragma "nounroll";
	shr.u32 	%r677, %r193, %r1038;
	and.b32  	%r678, %r677, 1;
	setp.eq.b32 	%p24, %r678, 1;
	not.pred 	%p25, %p24;
	add.s32 	%r679, %r194, %r1038;
	mul.lo.s32 	%r680, %r679, 5;
	mul.wide.u32 	%rd19, %r680, 4;
	add.s64 	%rd7, %rd5, %rd19;
	@%p25 bra 	$L__BB0_44;
	ld.global.u32 	%r681, [%rd7];
	xor.b32  	%r951, %r951, %r681;
	ld.global.u32 	%r682, [%rd7+4];
	xor.b32  	%r950, %r950, %r682;
	ld.global.u32 	%r683, [%rd7+8];
	xor.b32  	%r1041, %r1041, %r683;
	ld.global.u32 	%r684, [%rd7+12];
	xor.b32  	%r1040, %r1040, %r684;
	ld.global.u32 	%r685, [%rd7+16];
	xor.b32  	%r947, %r947, %r685;
$L__BB0_44:
	and.b32  	%r687, %r677, 2;
	setp.eq.s32 	%p26, %r687, 0;
	@%p26 bra 	$L__BB0_46;
	ld.global.u32 	%r688, [%rd7+20];
	xor.b32  	%r951, %r951, %r688;
	ld.global.u32 	%r689, [%rd7+24];
	xor.b32  	%r950, %r950, %r689;
	ld.global.u32 	%r690, [%rd7+28];
	xor.b32  	%r1041, %r1041, %r690;
	ld.global.u32 	%r691, [%rd7+32];
	xor.b32  	%r1040, %r1040, %r691;
	ld.global.u32 	%r692, [%rd7+36];
	xor.b32  	%r947, %r947, %r692;
$L__BB0_46:
	and.b32  	%r694, %r677, 4;
	setp.eq.s32 	%p27, %r694, 0;
	@%p27 bra 	$L__BB0_48;
	ld.global.u32 	%r695, [%rd7+40];
	xor.b32  	%r951, %r951, %r695;
	ld.global.u32 	%r696, [%rd7+44];
	xor.b32  	%r950, %r950, %r696;
	ld.global.u32 	%r697, [%rd7+48];
	xor.b32  	%r1041, %r1041, %r697;
	ld.global.u32 	%r698, [%rd7+52];
	xor.b32  	%r1040, %r1040, %r698;
	ld.global.u32 	%r699, [%rd7+56];
	xor.b32  	%r947, %r947, %r699;
$L__BB0_48:
	and.b32  	%r701, %r677, 8;
	setp.eq.s32 	%p28, %r701, 0;
	@%p28 bra 	$L__BB0_50;
	ld.global.u32 	%r702, [%rd7+60];
	xor.b32  	%r951, %r951, %r702;
	ld.global.u32 	%r703, [%rd7+64];
	xor.b32  	%r950, %r950, %r703;
	ld.global.u32 	%r704, [%rd7+68];
	xor.b32  	%r1041, %r1041, %r704;
	ld.global.u32 	%r705, [%rd7+72];
	xor.b32  	%r1040, %r1040, %r705;
	ld.global.u32 	%r706, [%rd7+76];
	xor.b32  	%r947, %r947, %r706;
$L__BB0_50:
	and.b32  	%r708, %r677, 16;
	setp.eq.s32 	%p29, %r708, 0;
	@%p29 bra 	$L__BB0_52;
	ld.global.u32 	%r709, [%rd7+80];
	xor.b32  	%r951, %r951, %r709;
	ld.global.u32 	%r710, [%rd7+84];
	xor.b32  	%r950, %r950, %r710;
	ld.global.u32 	%r711, [%rd7+88];
	xor.b32  	%r1041, %r1041, %r711;
	ld.global.u32 	%r712, [%rd7+92];
	xor.b32  	%r1040, %r1040, %r712;
	ld.global.u32 	%r713, [%rd7+96];
	xor.b32  	%r947, %r947, %r713;
$L__BB0_52:
	and.b32  	%r715, %r677, 32;
	setp.eq.s32 	%p30, %r715, 0;
	@%p30 bra 	$L__BB0_54;
	ld.global.u32 	%r716, [%rd7+100];
	xor.b32  	%r951, %r951, %r716;
	ld.global.u32 	%r717, [%rd7+104];
	xor.b32  	%r950, %r950, %r717;
	ld.global.u32 	%r718, [%rd7+108];
	xor.b32  	%r1041, %r1041, %r718;
	ld.global.u32 	%r719, [%rd7+112];
	xor.b32  	%r1040, %r1040, %r719;
	ld.global.u32 	%r720, [%rd7+116];
	xor.b32  	%r947, %r947, %r720;
$L__BB0_54:
	and.b32  	%r722, %r677, 64;
	setp.eq.s32 	%p31, %r722, 0;
	@%p31 bra 	$L__BB0_56;
	ld.global.u32 	%r723, [%rd7+120];
	xor.b32  	%r951, %r951, %r723;
	ld.global.u32 	%r724, [%rd7+124];
	xor.b32  	%r950, %r950, %r724;
	ld.global.u32 	%r725, [%rd7+128];
	xor.b32  	%r1041, %r1041, %r725;
	ld.global.u32 	%r726, [%rd7+132];
	xor.b32  	%r1040, %r1040, %r726;
	ld.global.u32 	%r727, [%rd7+136];
	xor.b32  	%r947, %r947, %r727;
$L__BB0_56:
	and.b32  	%r729, %r677, 128;
	setp.eq.s32 	%p32, %r729, 0;
	@%p32 bra 	$L__BB0_58;
	ld.global.u32 	%r730, [%rd7+140];
	xor.b32  	%r951, %r951, %r730;
	ld.global.u32 	%r731, [%rd7+144];
	xor.b32  	%r950, %r950, %r731;
	ld.global.u32 	%r732, [%rd7+148];
	xor.b32  	%r1041, %r1041, %r732;
	ld.global.u32 	%r733, [%rd7+152];
	xor.b32  	%r1040, %r1040, %r733;
	ld.global.u32 	%r734, [%rd7+156];
	xor.b32  	%r947, %r947, %r734;
$L__BB0_58:
	and.b32  	%r736, %r677, 256;
	setp.eq.s32 	%p33, %r736, 0;
	@%p33 bra 	$L__BB0_60;
	ld.global.u32 	%r737, [%rd7+160];
	xor.b32  	%r951, %r951, %r737;
	ld.global.u32 	%r738, [%rd7+164];
	xor.b32  	%r950, %r950, %r738;
	ld.global.u32 	%r739, [%rd7+168];
	xor.b32  	%r1041, %r1041, %r739;
	ld.global.u32 	%r740, [%rd7+172];
	xor.b32  	%r1040, %r1040, %r740;
	ld.global.u32 	%r741, [%rd7+176];
	xor.b32  	%r947, %r947, %r741;
$L__BB0_60:
	and.b32  	%r743, %r677, 512;
	setp.eq.s32 	%p34, %r743, 0;
	@%p34 bra 	$L__BB0_62;
	ld.global.u32 	%r744, [%rd7+180];
	xor.b32  	%r951, %r951, %r744;
	ld.global.u32 	%r745, [%rd7+184];
	xor.b32  	%r950, %r950, %r745;
	ld.global.u32 	%r746, [%rd7+188];
	xor.b32  	%r1041, %r1041, %r746;
	ld.global.u32 	%r747, [%rd7+192];
	xor.b32  	%r1040, %r1040, %r747;
	ld.global.u32 	%r748, [%rd7+196];
	xor.b32  	%r947, %r947, %r748;
$L__BB0_62:
	and.b32  	%r750, %r677, 1024;
	setp.eq.s32 	%p35, %r750, 0;
	@%p35 bra 	$L__BB0_64;
	ld.global.u32 	%r751, [%rd7+200];
	xor.b32  	%r951, %r951, %r751;
	ld.global.u32 	%r752, [%rd7+204];
	xor.b32  	%r950, %r950, %r752;
	ld.global.u32 	%r753, [%rd7+208];
	xor.b32  	%r1041, %r1041, %r753;
	ld.global.u32 	%r754, [%rd7+212];
	xor.b32  	%r1040, %r1040, %r754;
	ld.global.u32 	%r755, [%rd7+216];
	xor.b32  	%r947, %r947, %r755;
$L__BB0_64:
	and.b32  	%r757, %r677, 2048;
	setp.eq.s32 	%p36, %r757, 0;
	@%p36 bra 	$L__BB0_66;
	ld.global.u32 	%r758, [%rd7+220];
	xor.b32  	%r951, %r951, %r758;
	ld.global.u32 	%r759, [%rd7+224];
	xor.b32  	%r950, %r950, %r759;
	ld.global.u32 	%r760, [%rd7+228];
	xor.b32  	%r1041, %r1041, %r760;
	ld.global.u32 	%r761, [%rd7+232];
	xor.b32  	%r1040, %r1040, %r761;
	ld.global.u32 	%r762, [%rd7+236];
	xor.b32  	%r947, %r947, %r762;
$L__BB0_66:
	and.b32  	%r764, %r677, 4096;
	setp.eq.s32 	%p37, %r764, 0;
	@%p37 bra 	$L__BB0_68;
	ld.global.u32 	%r765, [%rd7+240];
	xor.b32  	%r951, %r951, %r765;
	ld.global.u32 	%r766, [%rd7+244];
	xor.b32  	%r950, %r950, %r766;
	ld.global.u32 	%r767, [%rd7+248];
	xor.b32  	%r1041, %r1041, %r767;
	ld.global.u32 	%r768, [%rd7+252];
	xor.b32  	%r1040, %r1040, %r768;
	ld.global.u32 	%r769, [%rd7+256];
	xor.b32  	%r947, %r947, %r769;
$L__BB0_68:
	and.b32  	%r771, %r677, 8192;
	setp.eq.s32 	%p38, %r771, 0;
	@%p38 bra 	$L__BB0_70;
	ld.global.u32 	%r772, [%rd7+260];
	xor.b32  	%r951, %r951, %r772;
	ld.global.u32 	%r773, [%rd7+264];
	xor.b32  	%r950, %r950, %r773;
	ld.global.u32 	%r774, [%rd7+268];
	xor.b32  	%r1041, %r1041, %r774;
	ld.global.u32 	%r775, [%rd7+272];
	xor.b32  	%r1040, %r1040, %r775;
	ld.global.u32 	%r776, [%rd7+276];
	xor.b32  	%r947, %r947, %r776;
$L__BB0_70:
	and.b32  	%r778, %r677, 16384;
	setp.eq.s32 	%p39, %r778, 0;
	@%p39 bra 	$L__BB0_72;
	ld.global.u32 	%r779, [%rd7+280];
	xor.b32  	%r951, %r951, %r779;
	ld.global.u32 	%r780, [%rd7+284];
	xor.b32  	%r950, %r950, %r780;
	ld.global.u32 	%r781, [%rd7+288];
	xor.b32  	%r1041, %r1041, %r781;
	ld.global.u32 	%r782, [%rd7+292];
	xor.b32  	%r1040, %r1040, %r782;
	ld.global.u32 	%r783, [%rd7+296];
	xor.b32  	%r947, %r947, %r783;
$L__BB0_72:
	and.b32  	%r785, %r677, 32768;
	setp.eq.s32 	%p40, %r785, 0;
	@%p40 bra 	$L__BB0_74;
	ld.global.u32 	%r786, [%rd7+300];
	xor.b32  	%r951, %r951, %r786;
	ld.global.u32 	%r787, [%rd7+304];
	xor.b32  	%r950, %r950, %r787;
	ld.global.u32 	%r788, [%rd7+308];
	xor.b32  	%r1041, %r1041, %r788;
	ld.global.u32 	%r789, [%rd7+312];
	xor.b32  	%r1040, %r1040, %r789;
	ld.global.u32 	%r790, [%rd7+316];
	xor.b32  	%r947, %r947, %r790;
$L__BB0_74:
	add.s32 	%r1038, %r1038, 16;
	setp.ne.s32 	%p41, %r1038, 32;
	@%p41 bra 	$L__BB0_42;
	mad.lo.s32 	%r791, %r1032, -31, %r194;
	add.s32 	%r1032, %r791, 1;
	setp.ne.s32 	%p42, %r1032, 5;
	@%p42 bra 	$L__BB0_41;
	st.local.u32 	[%rd1+4], %r951;
	st.local.v2.u32 	[%rd1+8], {%r950, %r1041};
	st.local.v2.u32 	[%rd1+16], {%r1040, %r947};
	setp.ne.s64 	%p43, %rd4, 3;
	@%p43 bra 	$L__BB0_114;
	mov.b32 	%r947, 0;
	mov.u32 	%r1132, %r947;
	mov.u32 	%r1133, %r947;
	mov.u32 	%r950, %r947;
	mov.u32 	%r951, %r947;
	mov.u32 	%r1124, %r947;
$L__BB0_78:
	mul.wide.u32 	%rd20, %r1124, 4;
	add.s64 	%rd21, %rd1, %rd20;
	ld.local.u32 	%r369, [%rd21+4];
	shl.b32 	%r370, %r1124, 5;
	mov.b32 	%r1130, 0;
$L__BB0_79:
	.pragma "nounroll";
	shr.u32 	%r794, %r369, %r1130;
	and.b32  	%r795, %r794, 1;
	setp.eq.b32 	%p44, %r795, 1;
	not.pred 	%p45, %p44;
	add.s32 	%r796, %r370, %r1130;
	mul.lo.s32 	%r797, %r796, 5;
	mul.wide.u32 	%rd22, %r797, 4;
	add.s64 	%rd8, %rd5, %rd22;
	@%p45 bra 	$L__BB0_81;
	ld.global.u32 	%r798, [%rd8];
	xor.b32  	%r951, %r951, %r798;
	ld.global.u32 	%r799, [%rd8+4];
	xor.b32  	%r950, %r950, %r799;
	ld.global.u32 	%r800, [%rd8+8];
	xor.b32  	%r1133, %r1133, %r800;
	ld.global.u32 	%r801, [%rd8+12];
	xor.b32  	%r1132, %r1132, %r801;
	ld.global.u32 	%r802, [%rd8+16];
	xor.b32  	%r947, %r947, %r802;
$L__BB0_81:
	and.b32  	%r804, %r794, 2;
	setp.eq.s32 	%p46, %r804, 0;
	@%p46 bra 	$L__BB0_83;
	ld.global.u32 	%r805, [%rd8+20];
	xor.b32  	%r951, %r951, %r805;
	ld.global.u32 	%r806, [%rd8+24];
	xor.b32  	%r950, %r950, %r806;
	ld.global.u32 	%r807, [%rd8+28];
	xor.b32  	%r1133, %r1133, %r807;
	ld.global.u32 	%r808, [%rd8+32];
	xor.b32  	%r1132, %r1132, %r808;
	ld.global.u32 	%r809, [%rd8+36];
	xor.b32  	%r947, %r947, %r809;
$L__BB0_83:
	and.b32  	%r811, %r794, 4;
	setp.eq.s32 	%p47, %r811, 0;
	@%p47 bra 	$L__BB0_85;
	ld.global.u32 	%r812, [%rd8+40];
	xor.b32  	%r951, %r951, %r812;
	ld.global.u32 	%r813, [%rd8+44];
	xor.b32  	%r950, %r950, %r813;
	ld.global.u32 	%r814, [%rd8+48];
	xor.b32  	%r1133, %r1133, %r814;
	ld.global.u32 	%r815, [%rd8+52];
	xor.b32  	%r1132, %r1132, %r815;
	ld.global.u32 	%r816, [%rd8+56];
	xor.b32  	%r947, %r947, %r816;
$L__BB0_85:
	and.b32  	%r818, %r794, 8;
	setp.eq.s32 	%p48, %r818, 0;
	@%p48 bra 	$L__BB0_87;
	ld.global.u32 	%r819, [%rd8+60];
	xor.b32  	%r951, %r951, %r819;
	ld.global.u32 	%r820, [%rd8+64];
	xor.b32  	%r950, %r950, %r820;
	ld.global.u32 	%r821, [%rd8+68];
	xor.b32  	%r1133, %r1133, %r821;
	ld.global.u32 	%r822, [%rd8+72];
	xor.b32  	%r1132, %r1132, %r822;
	ld.global.u32 	%r823, [%rd8+76];
	xor.b32  	%r947, %r947, %r823;
$L__BB0_87:
	and.b32  	%r825, %r794, 16;
	setp.eq.s32 	%p49, %r825, 0;
	@%p49 bra 	$L__BB0_89;
	ld.global.u32 	%r826, [%rd8+80];
	xor.b32  	%r951, %r951, %r826;
	ld.global.u32 	%r827, [%rd8+84];
	xor.b32  	%r950, %r950, %r827;
	ld.global.u32 	%r828, [%rd8+88];
	xor.b32  	%r1133, %r1133, %r828;
	ld.global.u32 	%r829, [%rd8+92];
	xor.b32  	%r1132, %r1132, %r829;
	ld.global.u32 	%r830, [%rd8+96];
	xor.b32  	%r947, %r947, %r830;
$L__BB0_89:
	and.b32  	%r832, %r794, 32;
	setp.eq.s32 	%p50, %r832, 0;
	@%p50 bra 	$L__BB0_91;
	ld.global.u32 	%r833, [%rd8+100];
	xor.b32  	%r951, %r951, %r833;
	ld.global.u32 	%r834, [%rd8+104];
	xor.b32  	%r950, %r950, %r834;
	ld.global.u32 	%r835, [%rd8+108];
	xor.b32  	%r1133, %r1133, %r835;
	ld.global.u32 	%r836, [%rd8+112];
	xor.b32  	%r1132, %r1132, %r836;
	ld.global.u32 	%r837, [%rd8+116];
	xor.b32  	%r947, %r947, %r837;
$L__BB0_91:
	and.b32  	%r839, %r794, 64;
	setp.eq.s32 	%p51, %r839, 0;
	@%p51 bra 	$L__BB0_93;
	ld.global.u32 	%r840, [%rd8+120];
	xor.b32  	%r951, %r951, %r840;
	ld.global.u32 	%r841, [%rd8+124];
	xor.b32  	%r950, %r950, %r841;
	ld.global.u32 	%r842, [%rd8+128];
	xor.b32  	%r1133, %r1133, %r842;
	ld.global.u32 	%r843, [%rd8+132];
	xor.b32  	%r1132, %r1132, %r843;
	ld.global.u32 	%r844, [%rd8+136];
	xor.b32  	%r947, %r947, %r844;
$L__BB0_93:
	and.b32  	%r846, %r794, 128;
	setp.eq.s32 	%p52, %r846, 0;
	@%p52 bra 	$L__BB0_95;
	ld.global.u32 	%r847, [%rd8+140];
	xor.b32  	%r951, %r951, %r847;
	ld.global.u32 	%r848, [%rd8+144];
	xor.b32  	%r950, %r950, %r848;
	ld.global.u32 	%r849, [%rd8+148];
	xor.b32  	%r1133, %r1133, %r849;
	ld.global.u32 	%r850, [%rd8+152];
	xor.b32  	%r1132, %r1132, %r850;
	ld.global.u32 	%r851, [%rd8+156];
	xor.b32  	%r947, %r947, %r851;
$L__BB0_95:
	and.b32  	%r853, %r794, 256;
	setp.eq.s32 	%p53, %r853, 0;
	@%p53 bra 	$L__BB0_97;
	ld.global.u32 	%r854, [%rd8+160];
	xor.b32  	%r951, %r951, %r854;
	ld.global.u32 	%r855, [%rd8+164];
	xor.b32  	%r950, %r950, %r855;
	ld.global.u32 	%r856, [%rd8+168];
	xor.b32  	%r1133, %r1133, %r856;
	ld.global.u32 	%r857, [%rd8+172];
	xor.b32  	%r1132, %r1132, %r857;
	ld.global.u32 	%r858, [%rd8+176];
	xor.b32  	%r947, %r947, %r858;
$L__BB0_97:
	and.b32  	%r860, %r794, 512;
	setp.eq.s32 	%p54, %r860, 0;
	@%p54 bra 	$L__BB0_99;
	ld.global.u32 	%r861, [%rd8+180];
	xor.b32  	%r951, %r951, %r861;
	ld.global.u32 	%r862, [%rd8+184];
	xor.b32  	%r950, %r950, %r862;
	ld.global.u32 	%r863, [%rd8+188];
	xor.b32  	%r1133, %r1133, %r863;
	ld.global.u32 	%r864, [%rd8+192];
	xor.b32  	%r1132, %r1132, %r864;
	ld.global.u32 	%r865, [%rd8+196];
	xor.b32  	%r947, %r947, %r865;
$L__BB0_99:
	and.b32  	%r867, %r794, 1024;
	setp.eq.s32 	%p55, %r867, 0;
	@%p55 bra 	$L__BB0_101;
	ld.global.u32 	%r868, [%rd8+200];
	xor.b32  	%r951, %r951, %r868;
	ld.global.u32 	%r869, [%rd8+204];
	xor.b32  	%r950, %r950, %r869;
	ld.global.u32 	%r870, [%rd8+208];
	xor.b32  	%r1133, %r1133, %r870;
	ld.global.u32 	%r871, [%rd8+212];
	xor.b32  	%r1132, %r1132, %r871;
	ld.global.u32 	%r872, [%rd8+216];
	xor.b32  	%r947, %r947, %r872;
$L__BB0_101:
	and.b32  	%r874, %r794, 2048;
	setp.eq.s32 	%p56, %r874, 0;
	@%p56 bra 	$L__BB0_103;
	ld.global.u32 	%r875, [%rd8+220];
	xor.b32  	%r951, %r951, %r875;
	ld.global.u32 	%r876, [%rd8+224];
	xor.b32  	%r950, %r950, %r876;
	ld.global.u32 	%r877, [%rd8+228];
	xor.b32  	%r1133, %r1133, %r877;
	ld.global.u32 	%r878, [%rd8+232];
	xor.b32  	%r1132, %r1132, %r878;
	ld.global.u32 	%r879, [%rd8+236];
	xor.b32  	%r947, %r947, %r879;
$L__BB0_103:
	and.b32  	%r881, %r794, 4096;
	setp.eq.s32 	%p57, %r881, 0;
	@%p57 bra 	$L__BB0_105;
	ld.global.u32 	%r882, [%rd8+240];
	xor.b32  	%r951, %r951, %r882;
	ld.global.u32 	%r883, [%rd8+244];
	xor.b32  	%r950, %r950, %r883;
	ld.global.u32 	%r884, [%rd8+248];
	xor.b32  	%r1133, %r1133, %r884;
	ld.global.u32 	%r885, [%rd8+252];
	xor.b32  	%r1132, %r1132, %r885;
	ld.global.u32 	%r886, [%rd8+256];
	xor.b32  	%r947, %r947, %r886;
$L__BB0_105:
	and.b32  	%r888, %r794, 8192;
	setp.eq.s32 	%p58, %r888, 0;
	@%p58 bra 	$L__BB0_107;
	ld.global.u32 	%r889, [%rd8+260];
	xor.b32  	%r951, %r951, %r889;
	ld.global.u32 	%r890, [%rd8+264];
	xor.b32  	%r950, %r950, %r890;
	ld.global.u32 	%r891, [%rd8+268];
	xor.b32  	%r1133, %r1133, %r891;
	ld.global.u32 	%r892, [%rd8+272];
	xor.b32  	%r1132, %r1132, %r892;
	ld.global.u32 	%r893, [%rd8+276];
	xor.b32  	%r947, %r947, %r893;
$L__BB0_107:
	and.b32  	%r895, %r794, 16384;
	setp.eq.s32 	%p59, %r895, 0;
	@%p59 bra 	$L__BB0_109;
	ld.global.u32 	%r896, [%rd8+280];
	xor.b32  	%r951, %r951, %r896;
	ld.global.u32 	%r897, [%rd8+284];
	xor.b32  	%r950, %r950, %r897;
	ld.global.u32 	%r898, [%rd8+288];
	xor.b32  	%r1133, %r1133, %r898;
	ld.global.u32 	%r899, [%rd8+292];
	xor.b32  	%r1132, %r1132, %r899;
	ld.global.u32 	%r900, [%rd8+296];
	xor.b32  	%r947, %r947, %r900;
$L__BB0_109:
	and.b32  	%r902, %r794, 32768;
	setp.eq.s32 	%p60, %r902, 0;
	@%p60 bra 	$L__BB0_111;
	ld.global.u32 	%r903, [%rd8+300];
	xor.b32  	%r951, %r951, %r903;
	ld.global.u32 	%r904, [%rd8+304];
	xor.b32  	%r950, %r950, %r904;
	ld.global.u32 	%r905, [%rd8+308];
	xor.b32  	%r1133, %r1133, %r905;
	ld.global.u32 	%r906, [%rd8+312];
	xor.b32  	%r1132, %r1132, %r906;
	ld.global.u32 	%r907, [%rd8+316];
	xor.b32  	%r947, %r947, %r907;
$L__BB0_111:
	add.s32 	%r1130, %r1130, 16;
	setp.ne.s32 	%p61, %r1130, 32;
	@%p61 bra 	$L__BB0_79;
	mad.lo.s32 	%r908, %r1124, -31, %r370;
	add.s32 	%r1124, %r908, 1;
	setp.ne.s32 	%p62, %r1124, 5;
	@%p62 bra 	$L__BB0_78;
	st.local.u32 	[%rd1+4], %r951;
	st.local.v2.u32 	[%rd1+8], {%r950, %r1133};
	st.local.v2.u32 	[%rd1+16], {%r1132, %r947};
$L__BB0_114:
	shr.u64 	%rd26, %rd3, 2;
	add.s32 	%r934, %r934, 1;
	setp.gt.u64 	%p63, %rd3, 3;
	@%p63 bra 	$L__BB0_2;
$L__BB0_115:
	setp.ge.s32 	%p64, %r2, %r546;
	@%p64 bra 	$L__BB0_117;
	shr.u32 	%r909, %r951, 2;
	xor.b32  	%r910, %r909, %r951;
	shl.b32 	%r911, %r947, 4;
	shl.b32 	%r912, %r910, 1;
	xor.b32  	%r913, %r912, %r911;
	xor.b32  	%r914, %r913, %r910;
	xor.b32  	%r915, %r914, %r947;
	add.s32 	%r916, %r3, %r915;
	add.s32 	%r917, %r916, 362437;
	shr.u32 	%r918, %r950, 2;
	xor.b32  	%r919, %r918, %r950;
	shl.b32 	%r920, %r915, 4;
	shl.b32 	%r921, %r919, 1;
	xor.b32  	%r922, %r921, %r920;
	xor.b32  	%r923, %r922, %r919;
	xor.b32  	%r924, %r923, %r915;
	add.s32 	%r925, %r3, %r924;
	add.s32 	%r926, %r925, 724874;
	cvt.rn.f32.u32 	%f2, %r917;
	fma.rn.f32 	%f3, %f2, 0f2F800000, 0f2F000000;
	cvt.rn.f32.u32 	%f4, %r926;
	fma.rn.f32 	%f5, %f4, 0f30C90FDB, 0f30490FDB;
	setp.lt.f32 	%p65, %f3, 0f00800000;
	mul.f32 	%f6, %f3, 0f4B000000;
	selp.f32 	%f7, %f6, %f3, %p65;
	selp.f32 	%f8, 0fC1B80000, 0f00000000, %p65;
	mov.b32 	%r927, %f7;
	add.s32 	%r928, %r927, -1059760811;
	and.b32  	%r929, %r928, -8388608;
	sub.s32 	%r930, %r927, %r929;
	mov.b32 	%f9, %r930;
	cvt.rn.f32.s32 	%f10, %r929;
	fma.rn.f32 	%f11, %f10, 0f34000000, %f8;
	add.f32 	%f12, %f9, 0fBF800000;
	fma.rn.f32 	%f13, %f12, 0fBE055027, 0f3E1039F6;
	fma.rn.f32 	%f14, %f13, %f12, 0fBDF8CDCC;
	fma.rn.f32 	%f15, %f14, %f12, 0f3E0F2955;
	fma.rn.f32 	%f16, %f15, %f12, 0fBE2AD8B9;
	fma.rn.f32 	%f17, %f16, %f12, 0f3E4CED0B;
	fma.rn.f32 	%f18, %f17, %f12, 0fBE7FFF22;
	fma.rn.f32 	%f19, %f18, %f12, 0f3EAAAA78;
	fma.rn.f32 	%f20, %f19, %f12, 0fBF000000;
	mul.f32 	%f21, %f12, %f20;
	fma.rn.f32 	%f22, %f21, %f12, %f12;
	fma.rn.f32 	%f23, %f11, 0f3F317218, %f22;
	setp.gt.u32 	%p66, %r927, 2139095039;
	fma.rn.f32 	%f24, %f7, 0f7F800000, 0f7F800000;
	selp.f32 	%f25, %f24, %f23, %p66;
	setp.eq.f32 	%p67, %f7, 0f00000000;
	mul.f32 	%f26, %f25, 0fC0000000;
	selp.f32 	%f27, 0f7F800000, %f26, %p67;
	sqrt.rn.f32 	%f28, %f27;
	sin.approx.f32 	%f29, %f5;
	mul.f32 	%f30, %f28, %f29;
	sqrt.rn.f32 	%f31, %f1;
	mul.f32 	%f32, %f30, %f31;
	cvta.to.global.u64 	%rd23, %rd10;
	mul.wide.s32 	%rd24, %r2, 4;
	add.s64 	%rd25, %rd23, %rd24;
	st.global.f32 	[%rd25], %f32;
$L__BB0_117:
	ret;

}


// ===== COMPILED SASS (sm_100) =====

	.target	sm_100

	.elftype	@"ET_EXEC"


//--------------------- .note.nv.tkinfo           --------------------------
	.section	.note.nv.tkinfo,"",@"SHT_NOTE"
	.sectionflags	@"SHF_NOTE_NV_TKINFO"
	.tkinfo
        /*0018*/ 	.word	0x00000002
        /*0030*/ 	.string	""
        /*0030*/ 	.string	"ptxas"
        /*0030*/ 	.string	"Cuda compilation tools, release 13.0, V13.0.88"
        /*0030*/ 	.string	"Build cuda_13.0.r13.0/compiler.36424714_0"
        /*0030*/ 	.string	"-arch sm_100 -m 64 "



//--------------------- .note.nv.cuinfo           --------------------------
	.section	.note.nv.cuinfo,"",@"SHT_NOTE"
	.sectionflags	@"SHF_NOTE_NV_CUINFO"
        /*0018*/ 	.short	0x0002
        /*001a*/ 	.short	0x0064
        /*001c*/ 	.short	0x0082
	.zero		2


//--------------------- .nv.info                  --------------------------
	.section	.nv.info,"",@"SHT_CUDA_INFO"
	.align	4


	//----- nvinfo : EIATTR_REGCOUNT
	.align		4
        /*0000*/ 	.byte	0x04, 0x2f
        /*0002*/ 	.short	(.L_10 - .L_9)
	.align		4
.L_9:
        /*0004*/ 	.word	index@(_Z16cuda_weight_initPfiifi)
        /*0008*/ 	.word	0x0000001f


	//----- nvinfo : EIATTR_FRAME_SIZE
	.align		4
.L_10:
        /*000c*/ 	.byte	0x04, 0x11
        /*000e*/ 	.short	(.L_12 - .L_11)
	.align		4
.L_11:
        /*0010*/ 	.word	index@($__internal_0_$__cuda_sm20_sqrt_rn_f32_slowpath)
        /*0014*/ 	.word	0x00000030


	//----- nvinfo : EIATTR_FRAME_SIZE
	.align		4
.L_12:
        /*0018*/ 	.byte	0x04, 0x11
        /*001a*/ 	.short	(.L_14 - .L_13)
	.align		4
.L_13:
        /*001c*/ 	.word	index@(_Z16cuda_weight_initPfiifi)
        /*0020*/ 	.word	0x00000030


	//----- nvinfo : EIATTR_MIN_STACK_SIZE
	.align		4
.L_14:
        /*0024*/ 	.byte	0x04, 0x12
        /*0026*/ 	.short	(.L_16 - .L_15)
	.align		4
.L_15:
        /*0028*/ 	.word	index@(_Z16cuda_weight_initPfiifi)
        /*002c*/ 	.word	0x00000030
.L_16:


//--------------------- .nv.compat                --------------------------
	.section	.nv.compat,"",@"SHT_CUDA_COMPAT_INFO"
	.align	4
        /*0000*/ 	.byte	0x02, 0x09, 0x00, 0x00, 0x02, 0x02, 0x01, 0x00, 0x02, 0x05, 0x05, 0x00, 0x03, 0x07, 0x01, 0x01
        /*0010*/ 	.byte	0x02, 0x03, 0x00, 0x00, 0x02, 0x06, 0x01, 0x00, 0x04, 0x0b, 0x08, 0x00, 0x01, 0x00, 0x00, 0x00
        /*0020*/ 	.byte	0x00, 0x00, 0x00, 0x00


//--------------------- .nv.info._Z16cuda_weight_initPfiifi --------------------------
	.section	.nv.info._Z16cuda_weight_initPfiifi,"",@"SHT_CUDA_INFO"
	.sectionflags	@""
	.align	4


	//----- nvinfo : EIATTR_CUDA_API_VERSION
	.align		4
        /*0000*/ 	.byte	0x04, 0x37
        /*0002*/ 	.short	(.L_18 - .L_17)
.L_17:
        /*0004*/ 	.word	0x00000082


	//----- nvinfo : EIATTR_KPARAM_INFO
	.align		4
.L_18:
        /*0008*/ 	.byte	0x04, 0x17
        /*000a*/ 	.short	(.L_20 - .L_19)
.L_19:
        /*000c*/ 	.word	0x00000000
        /*0010*/ 	.short	0x0004
        /*0012*/ 	.short	0x0014
        /*0014*/ 	.byte	0x00, 0xf0, 0x11, 0x00


	//----- nvinfo : EIATTR_KPARAM_INFO
	.align		4
.L_20:
        /*0018*/ 	.byte	0x04, 0x17
        /*001a*/ 	.short	(.L_22 - .L_21)
.L_21:
        /*001c*/ 	.word	0x00000000
        /*0020*/ 	.short	0x0003
        /*0022*/ 	.short	0x0010
        /*0024*/ 	.byte	0x00, 0xf0, 0x11, 0x00


	//----- nvinfo : EIATTR_KPARAM_INFO
	.align		4
.L_22:
        /*0028*/ 	.byte	0x04, 0x17
        /*002a*/ 	.short	(.L_24 - .L_23)
.L_23:
        /*002c*/ 	.word	0x00000000
        /*0030*/ 	.short	0x0002
        /*0032*/ 	.short	0x000c
        /*0034*/ 	.byte	0x00, 0xf0, 0x11, 0x00


	//----- nvinfo : EIATTR_KPARAM_INFO
	.align		4
.L_24:
        /*0038*/ 	.byte	0x04, 0x17
        /*003a*/ 	.short	(.L_26 - .L_25)
.L_25:
        /*003c*/ 	.word	0x00000000
        /*0040*/ 	.short	0x0001
        /*0042*/ 	.short	0x0008
        /*0044*/ 	.byte	0x00, 0xf0, 0x11, 0x00


	//----- nvinfo : EIATTR_KPARAM_INFO
	.align		4
.L_26:
        /*0048*/ 	.byte	0x04, 0x17
        /*004a*/ 	.short	(.L_28 - .L_27)
.L_27:
        /*004c*/ 	.word	0x00000000
        /*0050*/ 	.short	0x0000
        /*0052*/ 	.short	0x0000
        /*0054*/ 	.byte	0x00, 0xf5, 0x21, 0x00


	//----- nvinfo : EIATTR_SPARSE_MMA_MASK
	.align		4
.L_28:
        /*0058*/ 	.byte	0x03, 0x50
        /*005a*/ 	.short	0x0000


	//----- nvinfo : EIATTR_MAXREG_COUNT
	.align		4
        /*005c*/ 	.byte	0x03, 0x1b
        /*005e*/ 	.short	0x00ff


	//----- nvinfo : EIATTR_MERCURY_ISA_VERSION
	.align		4
        /*0060*/ 	.byte	0x03, 0x5f
        /*0062*/ 	.short	0x0101


	//----- nvinfo : EIATTR_VRC_CTA_INIT_COUNT
	.align		4
        /*0064*/ 	.byte	0x02, 0x4a
	.zero		1
	.zero		1


	//----- nvinfo : EIATTR_EXIT_INSTR_OFFSETS
	.align		4
        /*0068*/ 	.byte	0x04, 0x1c
        /*006a*/ 	.short	(.L_30 - .L_29)


	//   ....[0]....
.L_29:
        /*006c*/ 	.word	0x000026a0


	//   ....[1]....
        /*0070*/ 	.word	0x00002c70


	//----- nvinfo : EIATTR_CRS_STACK_SIZE
	.align		4
.L_30:
        /*0074*/ 	.byte	0x04, 0x1e
        /*0076*/ 	.short	(.L_32 - .L_31)
.L_31:
        /*0078*/ 	.word	0x00000000


	//----- nvinfo : EIATTR_CBANK_PARAM_SIZE
	.align		4
.L_32:
        /*007c*/ 	.byte	0x03, 0x19
        /*007e*/ 	.short	0x0018


	//----- nvinfo : EIATTR_PARAM_CBANK
	.align		4
        /*0080*/ 	.byte	0x04, 0x0a
        /*0082*/ 	.short	(.L_34 - .L_33)
	.align		4
.L_33:
        /*0084*/ 	.word	index@(.nv.constant0._Z16cuda_weight_initPfiifi)
        /*0088*/ 	.short	0x0380
        /*008a*/ 	.short	0x0018


	//----- nvinfo : EIATTR_SW_WAR
	.align		4
.L_34:
        /*008c*/ 	.byte	0x04, 0x36
        /*008e*/ 	.short	(.L_36 - .L_35)
.L_35:
        /*0090*/ 	.word	0x00000008
.L_36:


//--------------------- .nv.callgraph             --------------------------
	.section	.nv.callgraph,"",@"SHT_CUDA_CALLGRAPH"
	.align	4
	.sectionentsize	8
	.align		4
        /*0000*/ 	.word	0x00000000
	.align		4
        /*0004*/ 	.word	0xffffffff
	.align		4
        /*0008*/ 	.word	0x00000000
	.align		4
        /*000c*/ 	.word	0xfffffffe
	.align		4
        /*0010*/ 	.word	0x00000000
	.align		4
        /*0014*/ 	.word	0xfffffffd
	.align		4
        /*0018*/ 	.word	0x00000000
	.align		4
        /*001c*/ 	.word	0xfffffffc


//--------------------- .nv.constant4             --------------------------
	.section	.nv.constant4,"a",@progbits
	.align	8
	.align		8
.nv.constant4:
        /*0000*/ 	.dword	precalc_xorwow_matrix
	.align		8
        /*0008*/ 	.dword	precalc_xorwow_offset_matrix
	.align		8
        /*0010*/ 	.dword	mrg32k3aM1
	.align		8
        /*0018*/ 	.dword	mrg32k3aM2
	.align		8
        /*0020*/ 	.dword	mrg32k3aM1SubSeq
	.align		8
        /*0028*/ 	.dword	mrg32k3aM2SubSeq
	.align		8
        /*0030*/ 	.dword	mrg32k3aM1Seq
	.align		8
        /*0038*/ 	.dword	mrg32k3aM2Seq


//--------------------- .nv.constant3             --------------------------
	.section	.nv.constant3,"a",@progbits
	.align	8
.nv.constant3:
	.type		__cr_lgamma_table,@object
	.size		__cr_lgamma_table,(.L_8 - __cr_lgamma_table)
__cr_lgamma_table:
        /*0000*/ 	.byte	0x00, 0x00, 0x00, 0x00, 0x00, 0x00, 0x00, 0x00, 0x00, 0x00, 0x00, 0x00, 0x00, 0x00, 0x00, 0x00
        /*0010*/ 	.byte	0xef, 0x39, 0xfa, 0xfe, 0x42, 0x2e, 0xe6, 0x3f, 0x02, 0x20, 0x2a, 0xfa, 0x0b, 0xab, 0xfc, 0x3f
        /*0020*/ 	.byte	0xf9, 0x2c, 0x92, 0x7c, 0xa7, 0x6c, 0x09, 0x40, 0xc9, 0x79, 0x44, 0x3c, 0x64, 0x26, 0x13, 0x40
        /*0030*/ 	.byte	0xca, 0x01, 0xcf, 0x3a, 0x27, 0x51, 0x1a, 0x40, 0x30, 0xcc, 0x2d, 0xf3, 0xe1, 0x0c, 0x21, 0x40
        /*0040*/ 	.byte	0x0d, 0xb7, 0xfc, 0x82, 0x8e, 0x35, 0x25, 0x40
.L_8:


//--------------------- .text._Z16cuda_weight_initPfiifi --------------------------
	.section	.text._Z16cuda_weight_initPfiifi,"ax",@progbits
	.align	128
        .global         _Z16cuda_weight_initPfiifi
        .type           _Z16cuda_weight_initPfiifi,@function
        .size           _Z16cuda_weight_initPfiifi,(.L_x_17 - _Z16cuda_weight_initPfiifi)
        .other          _Z16cuda_weight_initPfiifi,@"STO_CUDA_ENTRY STV_DEFAULT"
_Z16cuda_weight_initPfiifi:
.text._Z16cuda_weight_initPfiifi:
[----:B------:R-:W0:Y:S01]  /*0000*/  LDC R1, c[0x0][0x37c] ;  /* 0x0000df00ff017b82 */ /* 0x000e220000000800 */
[----:B------:R-:W1:Y:S01]  /*0010*/  S2R R12, SR_CTAID.X ;  /* 0x00000000000c7919 */ /* 0x000e620000002500 */
[----:B------:R-:W1:Y:S01]  /*0020*/  LDCU UR4, c[0x0][0x360] ;  /* 0x00006c00ff0477ac */ /* 0x000e620008000800 */
[----:B------:R-:W-:Y:S01]  /*0030*/  IMAD.MOV.U32 R9, RZ, RZ, -0x266e14b1 ;  /* 0xd991eb4fff097424 */ /* 0x000fe200078e00ff */
[----:B------:R-:W1:Y:S01]  /*0040*/  S2R R3, SR_TID.X ;  /* 0x0000000000037919 */ /* 0x000e620000002100 */
[----:B------:R-:W2:Y:S01]  /*0050*/  LDCU UR5, c[0x0][0x394] ;  /* 0x00007280ff0577ac */ /* 0x000ea20008000800 */
[----:B0-----:R-:W-:Y:S01]  /*0060*/  VIADD R1, R1, 0xffffffd0 ;  /* 0xffffffd001017836 */ /* 0x001fe20000000000 */
[----:B------:R-:W0:Y:S01]  /*0070*/  LDCU.64 UR6, c[0x0][0x358] ;  /* 0x00006b00ff0677ac */ /* 0x000e220008000a00 */
[----:B-1----:R-:W-:-:S04]  /*0080*/  IMAD R10, R12, UR4, R3 ;  /* 0x000000040c0a7c24 */ /* 0x002fc8000f8e0203 */
[----:B--2---:R-:W-:-:S05]  /*0090*/  VIADD R2, R10, UR5 ;  /* 0x000000050a027c36 */ /* 0x004fca0008000000 */
[C---:B------:R-:W-:Y:S02]  /*00a0*/  LOP3.LUT R0, R2.reuse, 0xaad26b49, RZ, 0x3c, !PT ;  /* 0xaad26b4902007812 */ /* 0x040fe400078e3cff */
[----:B------:R-:W-:-:S03]  /*00b0*/  ISETP.GT.AND P0, PT, R2, -0x1, PT ;  /* 0xffffffff0200780c */ /* 0x000fc60003f04270 */
[----:B------:R-:W-:Y:S01]  /*00c0*/  IMAD R0, R0, 0x4182bed5, RZ ;  /* 0x4182bed500007824 */ /* 0x000fe200078e02ff */
[----:B------:R-:W-:Y:S02]  /*00d0*/  SEL R9, R9, 0x8bf16996, P0 ;  /* 0x8bf1699609097807 */ /* 0x000fe40000000000 */
[----:B------:R-:W-:Y:S01]  /*00e0*/  ISETP.NE.AND P0, PT, R12, RZ, PT ;  /* 0x000000ff0c00720c */ /* 0x000fe20003f05270 */
[C---:B------:R-:W-:Y:S01]  /*00f0*/  VIADD R3, R0.reuse, 0x75bcd15 ;  /* 0x075bcd1500037836 */ /* 0x040fe20000000000 */
[C---:B------:R-:W-:Y:S01]  /*0100*/  LOP3.LUT R6, R0.reuse, 0x159a55e5, RZ, 0x3c, !PT ;  /* 0x159a55e500067812 */ /* 0x040fe200078e3cff */
[----:B------:R-:W-:Y:S01]  /*0110*/  VIADD R5, R0, 0x583f19 ;  /* 0x00583f1900057836 */ /* 0x000fe20000000000 */
[C---:B------:R-:W-:Y:S01]  /*0120*/  IADD3 R2, PT, PT, R9.reuse, 0x64f0c9, R0 ;  /* 0x0064f0c909027810 */ /* 0x040fe20007ffe000 */
[C---:B------:R-:W-:Y:S01]  /*0130*/  VIADD R7, R9.reuse, 0x1f123bb5 ;  /* 0x1f123bb509077836 */ /* 0x040fe20000000000 */
[----:B------:R-:W-:-:S03]  /*0140*/  LOP3.LUT R4, R9, 0x5491333, RZ, 0x3c, !PT ;  /* 0x0549133309047812 */ /* 0x000fc600078e3cff */
[----:B------:R1:W-:Y:S04]  /*0150*/  STL.64 [R1], R2 ;  /* 0x0000000201007387 */ /* 0x0003e80000100a00 */
[----:B------:R1:W-:Y:S04]  /*0160*/  STL.64 [R1+0x8], R6 ;  /* 0x0000080601007387 */ /* 0x0003e80000100a00 */
[----:B------:R1:W-:Y:S01]  /*0170*/  STL.64 [R1+0x10], R4 ;  /* 0x0000100401007387 */ /* 0x0003e20000100a00 */
[----:B0-----:R-:W-:Y:S05]  /*0180*/  @!P0 BRA `(.L_x_0) ;  /* 0x00000024003c8947 */ /* 0x001fea0003800000 */
[----:B------:R-:W-:Y:S02]  /*0190*/  IMAD.MOV.U32 R11, RZ, RZ, RZ ;  /* 0x000000ffff0b7224 */ /* 0x000fe400078e00ff */
[----:B-1----:R-:W-:-:S07]  /*01a0*/  IMAD.MOV.U32 R2, RZ, RZ, RZ ;  /* 0x000000ffff027224 */ /* 0x002fce00078e00ff */
.L_x_8:
[----:B------:R-:W-:-:S04]  /*01b0*/  LOP3.LUT R0, R12, 0x3, RZ, 0xc0, !PT ;  /* 0x000000030c007812 */ /* 0x000fc800078ec0ff */
[----:B------:R-:W-:-:S04]  /*01c0*/  ISETP.NE.U32.AND P0, PT, R0, RZ, PT ;  /* 0x000000ff0000720c */ /* 0x000fc80003f05070 */
[----:B------:R-:W-:-:S13]  /*01d0*/  ISETP.NE.AND.EX P0, PT, RZ, RZ, PT, P0 ;  /* 0x000000ffff00720c */ /* 0x000fda0003f05300 */
[----:B0-----:R-:W-:Y:S05]  /*01e0*/  @!P0 BRA `(.L_x_1) ;  /* 0x00000024000c8947 */ /* 0x001fea0003800000 */
[----:B------:R-:W0:Y:S01]  /*01f0*/  LDC.64 R8, c[0x4][RZ] ;  /* 0x01000000ff087b82 */ /* 0x000e220000000a00 */
[----:B------:R-:W-:Y:S01]  /*0200*/  IMAD.MOV.U32 R0, RZ, RZ, RZ ;  /* 0x000000ffff007224 */ /* 0x000fe200078e00ff */
[----:B------:R-:W-:Y:S02]  /*0210*/  CS2R R4, SRZ ;  /* 0x0000000000047805 */ /* 0x000fe4000001ff00 */
[----:B------:R-:W-:Y:S01]  /*0220*/  CS2R R6, SRZ ;  /* 0x0000000000067805 */ /* 0x000fe2000001ff00 */
[----:B------:R-:W-:Y:S02]  /*0230*/  IMAD.MOV.U32 R3, RZ, RZ, RZ ;  /* 0x000000ffff037224 */ /* 0x000fe400078e00ff */
[----:B0-----:R-:W-:-:S07]  /*0240*/  IMAD.WIDE.U32 R8, R2, 0xc80, R8 ;  /* 0x00000c8002087825 */ /* 0x001fce00078e0008 */
.L_x_3:
[----:B------:R-:W-:-:S06]  /*0250*/  IMAD R13, R0, 0x4, R1 ;  /* 0x00000004000d7824 */ /* 0x000fcc00078e0201 */
[----:B------:R-:W5:Y:S01]  /*0260*/  LDL R13, [R13+0x4] ;  /* 0x000004000d0d7983 */ /* 0x000f620000100800 */
[----:B------:R-:W-:-:S07]  /*0270*/  IMAD.MOV.U32 R16, RZ, RZ, RZ ;  /* 0x000000ffff107224 */ /* 0x000fce00078e00ff */
.L_x_2:
[----:B-----5:R-:W-:Y:S01]  /*0280*/  SHF.R.U32.HI R21, RZ, R16, R13 ;  /* 0x00000010ff157219 */ /* 0x020fe2000001160d */
[----:B------:R-:W-:-:S03]  /*0290*/  IMAD.SHL.U32 R15, R0, 0x20, RZ ;  /* 0x00000020000f7824 */ /* 0x000fc600078e00ff */
[----:B------:R-:W-:Y:S01]  /*02a0*/  LOP3.LUT R17, R21, 0x1, RZ, 0xc0, !PT ;  /* 0x0000000115117812 */ /* 0x000fe200078ec0ff */
[----:B------:R-:W-:-:S03]  /*02b0*/  IMAD.IADD R14, R15, 0x1, R16 ;  /* 0x000000010f0e7824 */ /* 0x000fc600078e0210 */
[----:B------:R-:W-:Y:S01]  /*02c0*/  ISETP.NE.U32.AND P0, PT, R17, 0x1, PT ;  /* 0x000000011100780c */ /* 0x000fe20003f05070 */
[----:B------:R-:W-:-:S03]  /*02d0*/  IMAD R15, R14, 0x5, RZ ;  /* 0x000000050e0f7824 */ /* 0x000fc600078e02ff */
[----:B------:R-:W-:Y:S01]  /*02e0*/  R2P PR, R21, 0x7e ;  /* 0x0000007e15007804 */ /* 0x000fe20000000000 */
[----:B------:R-:W-:-:S08]  /*02f0*/  IMAD.WIDE.U32 R14, R15, 0x4, R8 ;  /* 0x000000040f0e7825 */ /* 0x000fd000078e0008 */
[----:B------:R-:W2:Y:S04]  /*0300*/  @!P0 LDG.E R20, desc[UR6][R14.64+0x10] ;  /* 0x000010060e148981 */ /* 0x000ea8000c1e1900 */
[----:B------:R-:W3:Y:S04]  /*0310*/  @P1 LDG.E R22, desc[UR6][R14.64+0x24] ;  /* 0x000024060e161981 */ /* 0x000ee8000c1e1900 */
[----:B------:R-:W4:Y:S04]  /*0320*/  @P2 LDG.E R24, desc[UR6][R14.64+0x38] ;  /* 0x000038060e182981 */ /* 0x000f28000c1e1900 */
[----:B------:R-:W4:Y:S04]  /*0330*/  @P3 LDG.E R26, desc[UR6][R14.64+0x4c] ;  /* 0x00004c060e1a3981 */ /* 0x000f28000c1e1900 */
[----:B------:R-:W4:Y:S04]  /*0340*/  @P4 LDG.E R28, desc[UR6][R14.64+0x60] ;  /* 0x000060060e1c4981 */ /* 0x000f28000c1e1900 */
[----:B------:R-:W4:Y:S04]  /*0350*/  @!P0 LDG.E R18, desc[UR6][R14.64] ;  /* 0x000000060e128981 */ /* 0x000f28000c1e1900 */
[----:B------:R-:W4:Y:S04]  /*0360*/  @!P0 LDG.E R17, desc[UR6][R14.64+0x4] ;  /* 0x000004060e118981 */ /* 0x000f28000c1e1900 */
[----:B------:R-:W4:Y:S04]  /*0370*/  @P5 LDG.E R19, desc[UR6][R14.64+0x74] ;  /* 0x000074060e135981 */ /* 0x000f28000c1e1900 */
[----:B------:R-:W4:Y:S04]  /*0380*/  @P1 LDG.E R23, desc[UR6][R14.64+0x20] ;  /* 0x000020060e171981 */ /* 0x000f28000c1e1900 */
[----:B------:R-:W4:Y:S01]  /*0390*/  @P3 LDG.E R25, desc[UR6][R14.64+0x48] ;  /* 0x000048060e193981 */ /* 0x000f22000c1e1900 */
[----:B--2---:R-:W-:-:S03]  /*03a0*/  @!P0 LOP3.LUT R5, R5, R20, RZ, 0x3c, !PT ;  /* 0x0000001405058212 */ /* 0x004fc600078e3cff */
[----:B------:R-:W2:Y:S01]  /*03b0*/  @P1 LDG.E R20, desc[UR6][R14.64+0x14] ;  /* 0x000014060e141981 */ /* 0x000ea2000c1e1900 */
[----:B---3--:R-:W-:-:S03]  /*03c0*/  @P1 LOP3.LUT R5, R5, R22, RZ, 0x3c, !PT ;  /* 0x0000001605051212 */ /* 0x008fc600078e3cff */
[----:B------:R-:W3:Y:S01]  /*03d0*/  @P1 LDG.E R22, desc[UR6][R14.64+0x1c] ;  /* 0x00001c060e161981 */ /* 0x000ee2000c1e1900 */
[----:B----4-:R-:W-:-:S03]  /*03e0*/  @P2 LOP3.LUT R5, R5, R24, RZ, 0x3c, !PT ;  /* 0x0000001805052212 */ /* 0x010fc600078e3cff */
[----:B------:R-:W4:Y:S01]  /*03f0*/  @P2 LDG.E R24, desc[UR6][R14.64+0x28] ;  /* 0x000028060e182981 */ /* 0x000f22000c1e1900 */
[----:B------:R-:W-:-:S03]  /*0400*/  @P3 LOP3.LUT R5, R5, R26, RZ, 0x3c, !PT ;  /* 0x0000001a05053212 */ /* 0x000fc600078e3cff */
[----:B------:R-:W3:Y:S01]  /*0410*/  @P6 LDG.E R26, desc[UR6][R14.64+0x88] ;  /* 0x000088060e1a6981 */ /* 0x000ee2000c1e1900 */
[----:B------:R-:W-:Y:S02]  /*0420*/  @P4 LOP3.LUT R5, R5, R28, RZ, 0x3c, !PT ;  /* 0x0000001c05054212 */ /* 0x000fe400078e3cff */
[----:B------:R-:W-:Y:S02]  /*0430*/  @!P0 LOP3.LUT R3, R3, R18, RZ, 0x3c, !PT ;  /* 0x0000001203038212 */ /* 0x000fe400078e3cff */
[----:B------:R-:W3:Y:S01]  /*0440*/  @!P0 LDG.E R18, desc[UR6][R14.64+0x8] ;  /* 0x000008060e128981 */ /* 0x000ee2000c1e1900 */
[----:B------:R-:W-:-:S03]  /*0450*/  @!P0 LOP3.LUT R6, R6, R17, RZ, 0x3c, !PT ;  /* 0x0000001106068212 */ /* 0x000fc600078e3cff */
[----:B------:R-:W3:Y:S01]  /*0460*/  @!P0 LDG.E R17, desc[UR6][R14.64+0xc] ;  /* 0x00000c060e118981 */ /* 0x000ee2000c1e1900 */
[----:B------:R-:W-:-:S03]  /*0470*/  @P5 LOP3.LUT R5, R5, R19, RZ, 0x3c, !PT ;  /* 0x0000001305055212 */ /* 0x000fc600078e3cff */
[----:B------:R-:W3:Y:S01]  /*0480*/  @P1 LDG.E R19, desc[UR6][R14.64+0x18] ;  /* 0x000018060e131981 */ /* 0x000ee2000c1e1900 */
[----:B--2---:R-:W-:-:S03]  /*0490*/  @P1 LOP3.LUT R3, R3, R20, RZ, 0x3c, !PT ;  /* 0x0000001403031212 */ /* 0x004fc600078e3cff */
[----:B------:R-:W2:Y:S01]  /*04a0*/  @P3 LDG.E R20, desc[UR6][R14.64+0x3c] ;  /* 0x00003c060e143981 */ /* 0x000ea2000c1e1900 */
[----:B----4-:R-:W-:-:S03]  /*04b0*/  @P2 LOP3.LUT R3, R3, R24, RZ, 0x3c, !PT ;  /* 0x0000001803032212 */ /* 0x010fc600078e3cff */
[----:B------:R-:W4:Y:S01]  /*04c0*/  @P4 LDG.E R24, desc[UR6][R14.64+0x50] ;  /* 0x000050060e184981 */ /* 0x000f22000c1e1900 */
[----:B---3--:R-:W-:-:S03]  /*04d0*/  @!P0 LOP3.LUT R7, R7, R18, RZ, 0x3c, !PT ;  /* 0x0000001207078212 */ /* 0x008fc600078e3cff */
[----:B------:R-:W3:Y:S01]  /*04e0*/  @P2 LDG.E R18, desc[UR6][R14.64+0x30] ;  /* 0x000030060e122981 */ /* 0x000ee2000c1e1900 */
[----:B------:R-:W-:-:S03]  /*04f0*/  @!P0 LOP3.LUT R4, R4, R17, RZ, 0x3c, !PT ;  /* 0x0000001104048212 */ /* 0x000fc600078e3cff */
[----:B------:R-:W3:Y:S01]  /*0500*/  @P2 LDG.E R17, desc[UR6][R14.64+0x2c] ;  /* 0x00002c060e112981 */ /* 0x000ee2000c1e1900 */
[----:B------:R-:W-:-:S03]  /*0510*/  @P1 LOP3.LUT R6, R6, R19, RZ, 0x3c, !PT ;  /* 0x0000001306061212 */ /* 0x000fc600078e3cff */
[----:B------:R-:W3:Y:S01]  /*0520*/  @P2 LDG.E R19, desc[UR6][R14.64+0x34] ;  /* 0x000034060e132981 */ /* 0x000ee2000c1e1900 */
[----:B------:R-:W-:Y:S02]  /*0530*/  @P1 LOP3.LUT R7, R7, R22, RZ, 0x3c, !PT ;  /* 0x0000001607071212 */ /* 0x000fe400078e3cff */
[----:B------:R-:W-:Y:S01]  /*0540*/  @P1 LOP3.LUT R4, R4, R23, RZ, 0x3c, !PT ;  /* 0x0000001704041212 */ /* 0x000fe200078e3cff */
[----:B------:R-:W3:Y:S04]  /*0550*/  @P3 LDG.E R22, desc[UR6][R14.64+0x44] ;  /* 0x000044060e163981 */ /* 0x000ee8000c1e1900 */
[----:B------:R-:W3:Y:S01]  /*0560*/  @P3 LDG.E R23, desc[UR6][R14.64+0x40] ;  /* 0x000040060e173981 */ /* 0x000ee2000c1e1900 */
[----:B--2---:R-:W-:-:S03]  /*0570*/  @P3 LOP3.LUT R3, R3, R20, RZ, 0x3c, !PT ;  /* 0x0000001403033212 */ /* 0x004fc600078e3cff */
[----:B------:R-:W2:Y:S01]  /*0580*/  @P5 LDG.E R20, desc[UR6][R14.64+0x64] ;  /* 0x000064060e145981 */ /* 0x000ea2000c1e1900 */
[----:B----4-:R-:W-:-:S03]  /*0590*/  @P4 LOP3.LUT R3, R3, R24, RZ, 0x3c, !PT ;  /* 0x0000001803034212 */ /* 0x010fc600078e3cff */
[----:B------:R-:W4:Y:S01]  /*05a0*/  @P6 LDG.E R24, desc[UR6][R14.64+0x78] ;  /* 0x000078060e186981 */ /* 0x000f22000c1e1900 */
[----:B---3--:R-:W-:-:S03]  /*05b0*/  @P2 LOP3.LUT R7, R7, R18, RZ, 0x3c, !PT ;  /* 0x0000001207072212 */ /* 0x008fc600078e3cff */
[----:B------:R-:W3:Y:S01]  /*05c0*/  @P4 LDG.E R18, desc[UR6][R14.64+0x58] ;  /* 0x000058060e124981 */ /* 0x000ee2000c1e1900 */
[----:B------:R-:W-:-:S03]  /*05d0*/  @P2 LOP3.LUT R6, R6, R17, RZ, 0x3c, !PT ;  /* 0x0000001106062212 */ /* 0x000fc600078e3cff */
[----:B------:R-:W3:Y:S01]  /*05e0*/  @P4 LDG.E R17, desc[UR6][R14.64+0x54] ;  /* 0x000054060e114981 */ /* 0x000ee2000c1e1900 */
[----:B------:R-:W-:-:S03]  /*05f0*/  @P2 LOP3.LUT R4, R4, R19, RZ, 0x3c, !PT ;  /* 0x0000001304042212 */ /* 0x000fc600078e3cff */
[----:B------:R-:W3:Y:S01]  /*0600*/  @P4 LDG.E R19, desc[UR6][R14.64+0x5c] ;  /* 0x00005c060e134981 */ /* 0x000ee2000c1e1900 */
[----:B------:R-:W-:Y:S02]  /*0610*/  @P3 LOP3.LUT R7, R7, R22, RZ, 0x3c, !PT ;  /* 0x0000001607073212 */ /* 0x000fe400078e3cff */
[----:B------:R-:W-:Y:S01]  /*0620*/  @P3 LOP3.LUT R4, R4, R25, RZ, 0x3c, !PT ;  /* 0x0000001904043212 */ /* 0x000fe200078e3cff */
[----:B------:R-:W3:Y:S01]  /*0630*/  @P5 LDG.E R22, desc[UR6][R14.64+0x6c] ;  /* 0x00006c060e165981 */ /* 0x000ee2000c1e1900 */
[----:B------:R-:W-:-:S03]  /*0640*/  @P3 LOP3.LUT R6, R6, R23, RZ, 0x3c, !PT ;  /* 0x0000001706063212 */ /* 0x000fc600078e3cff */
[----:B------:R-:W3:Y:S04]  /*0650*/  @P5 LDG.E R23, desc[UR6][R14.64+0x68] ;  /* 0x000068060e175981 */ /* 0x000ee8000c1e1900 */
[----:B------:R-:W3:Y:S01]  /*0660*/  @P5 LDG.E R25, desc[UR6][R14.64+0x70] ;  /* 0x000070060e195981 */ /* 0x000ee2000c1e1900 */
[----:B------:R-:W-:Y:S02]  /*0670*/  LOP3.LUT P0, RZ, R21, 0x80, RZ, 0xc0, !PT ;  /* 0x0000008015ff7812 */ /* 0x000fe4000780c0ff */
[----:B--2---:R-:W-:-:S11]  /*0680*/  @P5 LOP3.LUT R3, R3, R20, RZ, 0x3c, !PT ;  /* 0x0000001403035212 */ /* 0x004fd600078e3cff */
        /* <DEDUP_REMOVED lines=15> */
[----:B------:R-:W-:Y:S02]  /*0780*/  @P6 LOP3.LUT R5, R5, R26, RZ, 0x3c, !PT ;  /* 0x0000001a05056212 */ /* 0x000fe400078e3cff */
[----:B--2---:R-:W-:Y:S02]  /*0790*/  @P0 LOP3.LUT R3, R3, R20, RZ, 0x3c, !PT ;  /* 0x0000001403030212 */ /* 0x004fe400078e3cff */
[----:B----4-:R-:W-:Y:S02]  /*07a0*/  @P0 LOP3.LUT R5, R5, R24, RZ, 0x3c, !PT ;  /* 0x0000001805050212 */ /* 0x010fe400078e3cff */
[----:B---3--:R-:W-:Y:S02]  /*07b0*/  @P6 LOP3.LUT R7, R7, R18, RZ, 0x3c, !PT ;  /* 0x0000001207076212 */ /* 0x008fe400078e3cff */
[----:B------:R-:W-:Y:S02]  /*07c0*/  @P6 LOP3.LUT R6, R6, R17, RZ, 0x3c, !PT ;  /* 0x0000001106066212 */ /* 0x000fe400078e3cff */
[----:B------:R-:W-:-:S02]  /*07d0*/  @P6 LOP3.LUT R4, R4, R19, RZ, 0x3c, !PT ;  /* 0x0000001304046212 */ /* 0x000fc400078e3cff */
[----:B------:R-:W-:Y:S02]  /*07e0*/  @P0 LOP3.LUT R7, R7, R22, RZ, 0x3c, !PT ;  /* 0x0000001607070212 */ /* 0x000fe400078e3cff */
[----:B------:R-:W-:Y:S02]  /*07f0*/  @P0 LOP3.LUT R6, R6, R23, RZ, 0x3c, !PT ;  /* 0x0000001706060212 */ /* 0x000fe400078e3cff */
[----:B------:R-:W-:Y:S02]  /*0800*/  @P0 LOP3.LUT R4, R4, R25, RZ, 0x3c, !PT ;  /* 0x0000001904040212 */ /* 0x000fe400078e3cff */
[----:B------:R-:W-:-:S13]  /*0810*/  R2P PR, R21.B1, 0x7f ;  /* 0x0000007f15007804 */ /* 0x000fda0000001000 */
[----:B------:R-:W2:Y:S04]  /*0820*/  @P0 LDG.E R18, desc[UR6][R14.64+0xa0] ;  /* 0x0000a0060e120981 */ /* 0x000ea8000c1e1900 */
[----:B------:R-:W3:Y:S04]  /*0830*/  @P0 LDG.E R20, desc[UR6][R14.64+0xa8] ;  /* 0x0000a8060e140981 */ /* 0x000ee8000c1e1900 */
[----:B------:R-:W4:Y:S04]  /*0840*/  @P1 LDG.E R22, desc[UR6][R14.64+0xbc] ;  /* 0x0000bc060e161981 */ /* 0x000f28000c1e1900 */
[----:B------:R-:W4:Y:S04]  /*0850*/  @P1 LDG.E R24, desc[UR6][R14.64+0xc4] ;  /* 0x0000c4060e181981 */ /* 0x000f28000c1e1900 */
[----:B------:R-:W4:Y:S04]  /*0860*/  @P0 LDG.E R17, desc[UR6][R14.64+0xa4] ;  /* 0x0000a4060e110981 */ /* 0x000f28000c1e1900 */
[----:B------:R-:W4:Y:S04]  /*0870*/  @P0 LDG.E R19, desc[UR6][R14.64+0xac] ;  /* 0x0000ac060e130981 */ /* 0x000f28000c1e1900 */
[----:B------:R-:W4:Y:S04]  /*0880*/  @P1 LDG.E R23, desc[UR6][R14.64+0xb8] ;  /* 0x0000b8060e171981 */ /* 0x000f28000c1e1900 */
[----:B------:R-:W4:Y:S04]  /*0890*/  @P2 LDG.E R26, desc[UR6][R14.64+0xc8] ;  /* 0x0000c8060e1a2981 */ /* 0x000f28000c1e1900 */
[----:B------:R-:W4:Y:S04]  /*08a0*/  @P1 LDG.E R25, desc[UR6][R14.64+0xc0] ;  /* 0x0000c0060e191981 */ /* 0x000f28000c1e1900 */
[----:B------:R-:W4:Y:S01]  /*08b0*/  @P3 LDG.E R28, desc[UR6][R14.64+0xec] ;  /* 0x0000ec060e1c3981 */ /* 0x000f22000c1e1900 */
[----:B--2---:R-:W-:-:S03]  /*08c0*/  @P0 LOP3.LUT R3, R3, R18, RZ, 0x3c, !PT ;  /* 0x0000001203030212 */ /* 0x004fc600078e3cff */
[----:B------:R-:W2:Y:S01]  /*08d0*/  @P0 LDG.E R18, desc[UR6][R14.64+0xb0] ;  /* 0x0000b0060e120981 */ /* 0x000ea2000c1e1900 */
[----:B---3--:R-:W-:-:S03]  /*08e0*/  @P0 LOP3.LUT R7, R7, R20, RZ, 0x3c, !PT ;  /* 0x0000001407070212 */ /* 0x008fc600078e3cff */
[----:B------:R-:W3:Y:S01]  /*08f0*/  @P1 LDG.E R20, desc[UR6][R14.64+0xb4] ;  /* 0x0000b4060e141981 */ /* 0x000ee2000c1e1900 */
[----:B----4-:R-:W-:-:S03]  /*0900*/  @P1 LOP3.LUT R7, R7, R22, RZ, 0x3c, !PT ;  /* 0x0000001607071212 */ /* 0x010fc600078e3cff */
[----:B------:R-:W4:Y:S01]  /*0910*/  @P2 LDG.E R22, desc[UR6][R14.64+0xd8] ;  /* 0x0000d8060e162981 */ /* 0x000f22000c1e1900 */
[----:B------:R-:W-:-:S03]  /*0920*/  @P0 LOP3.LUT R6, R6, R17, RZ, 0x3c, !PT ;  /* 0x0000001106060212 */ /* 0x000fc600078e3cff */
[----:B------:R-:W4:Y:S01]  /*0930*/  @P2 LDG.E R17, desc[UR6][R14.64+0xcc] ;  /* 0x0000cc060e112981 */ /* 0x000f22000c1e1900 */
[----:B------:R-:W-:-:S03]  /*0940*/  @P0 LOP3.LUT R4, R4, R19, RZ, 0x3c, !PT ;  /* 0x0000001304040212 */ /* 0x000fc600078e3cff */
[----:B------:R-:W4:Y:S01]  /*0950*/  @P2 LDG.E R19, desc[UR6][R14.64+0xd4] ;  /* 0x0000d4060e132981 */ /* 0x000f22000c1e1900 */
[----:B------:R-:W-:-:S03]  /*0960*/  @P1 LOP3.LUT R6, R6, R23, RZ, 0x3c, !PT ;  /* 0x0000001706061212 */ /* 0x000fc600078e3cff */
[----:B------:R-:W4:Y:S01]  /*0970*/  @P3 LDG.E R23, desc[UR6][R14.64+0xe8] ;  /* 0x0000e8060e173981 */ /* 0x000f22000c1e1900 */
[----:B--2---:R-:W-:-:S03]  /*0980*/  @P0 LOP3.LUT R5, R5, R18, RZ, 0x3c, !PT ;  /* 0x0000001205050212 */ /* 0x004fc600078e3cff */
[----:B------:R-:W2:Y:S01]  /*0990*/  @P4 LDG.E R18, desc[UR6][R14.64+0xf0] ;  /* 0x0000f0060e124981 */ /* 0x000ea2000c1e1900 */
[----:B------:R-:W-:-:S03]  /*09a0*/  @P1 LOP3.LUT R5, R5, R24, RZ, 0x3c, !PT ;  /* 0x0000001805051212 */ /* 0x000fc600078e3cff */
[----:B------:R-:W2:Y:S01]  /*09b0*/  @P3 LDG.E R24, desc[UR6][R14.64+0xdc] ;  /* 0x0000dc060e183981 */ /* 0x000ea2000c1e1900 */
[----:B---3--:R-:W-:-:S03]  /*09c0*/  @P1 LOP3.LUT R3, R3, R20, RZ, 0x3c, !PT ;  /* 0x0000001403031212 */ /* 0x008fc600078e3cff */
[----:B------:R-:W3:Y:S01]  /*09d0*/  @P2 LDG.E R20, desc[UR6][R14.64+0xd0] ;  /* 0x0000d0060e142981 */ /* 0x000ee2000c1e1900 */
[----:B------:R-:W-:Y:S02]  /*09e0*/  LOP3.LUT P0, RZ, R21, 0x8000, RZ, 0xc0, !PT ;  /* 0x0000800015ff7812 */ /* 0x000fe4000780c0ff */
[----:B------:R-:W-:Y:S01]  /*09f0*/  @P2 LOP3.LUT R3, R3, R26, RZ, 0x3c, !PT ;  /* 0x0000001a03032212 */ /* 0x000fe200078e3cff */
[----:B------:R-:W3:Y:S04]  /*0a00*/  @P3 LDG.E R21, desc[UR6][R14.64+0xe0] ;  /* 0x0000e0060e153981 */ /* 0x000ee8000c1e1900 */
[----:B------:R-:W3:Y:S01]  /*0a10*/  @P3 LDG.E R26, desc[UR6][R14.64+0xe4] ;  /* 0x0000e4060e1a3981 */ /* 0x000ee2000c1e1900 */
[----:B------:R-:W-:Y:S02]  /*0a20*/  @P1 LOP3.LUT R4, R4, R25, RZ, 0x3c, !PT ;  /* 0x0000001904041212 */ /* 0x000fe400078e3cff */
[----:B----4-:R-:W-:-:S02]  /*0a30*/  @P2 LOP3.LUT R5, R5, R22, RZ, 0x3c, !PT ;  /* 0x0000001605052212 */ /* 0x010fc400078e3cff */
[----:B------:R-:W4:Y:S01]  /*0a40*/  @P4 LDG.E R22, desc[UR6][R14.64+0x100] ;  /* 0x000100060e164981 */ /* 0x000f22000c1e1900 */
[----:B------:R-:W-:Y:S02]  /*0a50*/  @P2 LOP3.LUT R6, R6, R17, RZ, 0x3c, !PT ;  /* 0x0000001106062212 */ /* 0x000fe400078e3cff */
[----:B------:R-:W-:Y:S01]  /*0a60*/  @P2 LOP3.LUT R4, R4, R19, RZ, 0x3c, !PT ;  /* 0x0000001304042212 */ /* 0x000fe200078e3cff */
[----:B------:R-:W4:Y:S04]  /*0a70*/  @P4 LDG.E R17, desc[UR6][R14.64+0xf4] ;  /* 0x0000f4060e114981 */ /* 0x000f28000c1e1900 */
[----:B------:R-:W4:Y:S01]  /*0a80*/  @P4 LDG.E R19, desc[UR6][R14.64+0xfc] ;  /* 0x0000fc060e134981 */ /* 0x000f22000c1e1900 */
[----:B------:R-:W-:-:S03]  /*0a90*/  @P3 LOP3.LUT R4, R4, R23, RZ, 0x3c, !PT ;  /* 0x0000001704043212 */ /* 0x000fc600078e3cff */
[----:B------:R-:W4:Y:S01]  /*0aa0*/  @P5 LDG.E R23, desc[UR6][R14.64+0x110] ;  /* 0x000110060e175981 */ /* 0x000f22000c1e1900 */
[----:B--2---:R-:W-:-:S03]  /*0ab0*/  @P3 LOP3.LUT R3, R3, R24, RZ, 0x3c, !PT ;  /* 0x0000001803033212 */ /* 0x004fc600078e3cff */
[----:B------:R-:W2:Y:S01]  /*0ac0*/  @P5 LDG.E R24, desc[UR6][R14.64+0x104] ;  /* 0x000104060e185981 */ /* 0x000ea2000c1e1900 */
[----:B---3--:R-:W-:Y:S02]  /*0ad0*/  @P2 LOP3.LUT R7, R7, R20, RZ, 0x3c, !PT ;  /* 0x0000001407072212 */ /* 0x008fe400078e3cff */
[----:B------:R-:W-:Y:S01]  /*0ae0*/  @P4 LOP3.LUT R3, R3, R18, RZ, 0x3c, !PT ;  /* 0x0000001203034212 */ /* 0x000fe200078e3cff */
[----:B------:R-:W3:Y:S01]  /*0af0*/  @P4 LDG.E R20, desc[UR6][R14.64+0xf8] ;  /* 0x0000f8060e144981 */ /* 0x000ee2000c1e1900 */
[----:B------:R-:W-:-:S03]  /*0b00*/  @P3 LOP3.LUT R6, R6, R21, RZ, 0x3c, !PT ;  /* 0x0000001506063212 */ /* 0x000fc600078e3cff */
[----:B------:R-:W3:Y:S01]  /*0b10*/  @P5 LDG.E R18, desc[UR6][R14.64+0x114] ;  /* 0x000114060e125981 */ /* 0x000ee2000c1e1900 */
[----:B------:R-:W-:-:S03]  /*0b20*/  @P3 LOP3.LUT R7, R7, R26, RZ, 0x3c, !PT ;  /* 0x0000001a07073212 */ /* 0x000fc600078e3cff */
[----:B------:R-:W3:Y:S04]  /*0b30*/  @P5 LDG.E R21, desc[UR6][R14.64+0x108] ;  /* 0x000108060e155981 */ /* 0x000ee8000c1e1900 */
[----:B------:R-:W3:Y:S01]  /*0b40*/  @P5 LDG.E R26, desc[UR6][R14.64+0x10c] ;  /* 0x00010c060e1a5981 */ /* 0x000ee2000c1e1900 */
[----:B------:R-:W-:Y:S02]  /*0b50*/  @P3 LOP3.LUT R5, R5, R28, RZ, 0x3c, !PT ;  /* 0x0000001c05053212 */ /* 0x000fe400078e3cff */
[----:B----4-:R-:W-:Y:S01]  /*0b60*/  @P4 LOP3.LUT R6, R6, R17, RZ, 0x3c, !PT ;  /* 0x0000001106064212 */ /* 0x010fe200078e3cff */
[----:B------:R-:W4:Y:S01]  /*0b70*/  @P0 LDG.E R28, desc[UR6][R14.64+0x13c] ;  /* 0x00013c060e1c0981 */ /* 0x000f22000c1e1900 */
[----:B------:R-:W-:Y:S02]  /*0b80*/  @P4 LOP3.LUT R5, R5, R22, RZ, 0x3c, !PT ;  /* 0x0000001605054212 */ /* 0x000fe400078e3cff */
[----:B------:R-:W-:Y:S01]  /*0b90*/  @P4 LOP3.LUT R4, R4, R19, RZ, 0x3c, !PT ;  /* 0x0000001304044212 */ /* 0x000fe200078e3cff */
[----:B------:R-:W4:Y:S04]  /*0ba0*/  @P6 LDG.E R17, desc[UR6][R14.64+0x11c] ;  /* 0x00011c060e116981 */ /* 0x000f28000c1e1900 */
[----:B------:R-:W4:Y:S01]  /*0bb0*/  @P6 LDG.E R22, desc[UR6][R14.64+0x120] ;  /* 0x000120060e166981 */ /* 0x000f22000c1e1900 */
[----:B------:R-:W-:-:S03]  /*0bc0*/  @P5 LOP3.LUT R4, R4, R23, RZ, 0x3c, !PT ;  /* 0x0000001704045212 */ /* 0x000fc600078e3cff */
[----:B------:R-:W4:Y:S04]  /*0bd0*/  @P6 LDG.E R19, desc[UR6][R14.64+0x124] ;  /* 0x000124060e136981 */ /* 0x000f28000c1e1900 */
[----:B------:R-:W4:Y:S01]  /*0be0*/  @P0 LDG.E R23, desc[UR6][R14.64+0x138] ;  /* 0x000138060e170981 */ /* 0x000f22000c1e1900 */
[----:B--2---:R-:W-:-:S03]  /*0bf0*/  @P5 LOP3.LUT R3, R3, R24, RZ, 0x3c, !PT ;  /* 0x0000001803035212 */ /* 0x004fc600078e3cff */
[----:B------:R-:W2:Y:S01]  /*0c00*/  @P0 LDG.E R24, desc[UR6][R14.64+0x12c] ;  /* 0x00012c060e180981 */ /* 0x000ea2000c1e1900 */
[----:B---3--:R-:W-:-:S03]  /*0c10*/  @P4 LOP3.LUT R7, R7, R20, RZ, 0x3c, !PT ;  /* 0x0000001407074212 */ /* 0x008fc600078e3cff */
[----:B------:R-:W3:Y:S01]  /*0c20*/  @P6 LDG.E R20, desc[UR6][R14.64+0x118] ;  /* 0x000118060e146981 */ /* 0x000ee2000c1e1900 */
[----:B------:R-:W-:-:S03]  /*0c30*/  @P5 LOP3.LUT R5, R5, R18, RZ, 0x3c, !PT ;  /* 0x0000001205055212 */ /* 0x000fc600078e3cff */
[----:B------:R-:W2:Y:S01]  /*0c40*/  @P6 LDG.E R18, desc[UR6][R14.64+0x128] ;  /* 0x000128060e126981 */ /* 0x000ea2000c1e1900 */
[----:B------:R-:W-:-:S03]  /*0c50*/  @P5 LOP3.LUT R6, R6, R21, RZ, 0x3c, !PT ;  /* 0x0000001506065212 */ /* 0x000fc600078e3cff */
[----:B------:R-:W2:Y:S01]  /*0c60*/  @P0 LDG.E R21, desc[UR6][R14.64+0x130] ;  /* 0x000130060e150981 */ /* 0x000ea2000c1e1900 */
[----:B------:R-:W-:-:S03]  /*0c70*/  @P5 LOP3.LUT R7, R7, R26, RZ, 0x3c, !PT ;  /* 0x0000001a07075212 */ /* 0x000fc600078e3cff */
[----:B------:R-:W2:Y:S01]  /*0c80*/  @P0 LDG.E R26, desc[UR6][R14.64+0x134] ;  /* 0x000134060e1a0981 */ /* 0x000ea2000c1e1900 */
[----:B------:R-:W-:-:S05]  /*0c90*/  VIADD R16, R16, 0x10 ;  /* 0x0000001010107836 */ /* 0x000fca0000000000 */
[----:B------:R-:W-:Y:S02]  /*0ca0*/  ISETP.NE.AND P1, PT, R16, 0x20, PT ;  /* 0x000000201000780c */ /* 0x000fe40003f25270 */
[----:B----4-:R-:W-:Y:S02]  /*0cb0*/  @P6 LOP3.LUT R6, R6, R17, RZ, 0x3c, !PT ;  /* 0x0000001106066212 */ /* 0x010fe400078e3cff */
[----:B------:R-:W-:Y:S02]  /*0cc0*/  @P6 LOP3.LUT R7, R7, R22, RZ, 0x3c, !PT ;  /* 0x0000001607076212 */ /* 0x000fe400078e3cff */
[----:B------:R-:W-:-:S04]  /*0cd0*/  @P6 LOP3.LUT R4, R4, R19, RZ, 0x3c, !PT ;  /* 0x0000001304046212 */ /* 0x000fc800078e3cff */
[----:B------:R-:W-:Y:S02]  /*0ce0*/  @P0 LOP3.LUT R4, R4, R23, RZ, 0x3c, !PT ;  /* 0x0000001704040212 */ /* 0x000fe400078e3cff */
[----:B---3--:R-:W-:Y:S02]  /*0cf0*/  @P6 LOP3.LUT R3, R3, R20, RZ, 0x3c, !PT ;  /* 0x0000001403036212 */ /* 0x008fe400078e3cff */
[----:B--2---:R-:W-:Y:S02]  /*0d00*/  @P6 LOP3.LUT R5, R5, R18, RZ, 0x3c, !PT ;  /* 0x0000001205056212 */ /* 0x004fe400078e3cff */
[----:B------:R-:W-:Y:S02]  /*0d10*/  @P0 LOP3.LUT R3, R3, R24, RZ, 0x3c, !PT ;  /* 0x0000001803030212 */ /* 0x000fe400078e3cff */
[----:B------:R-:W-:Y:S02]  /*0d20*/  @P0 LOP3.LUT R6, R6, R21, RZ, 0x3c, !PT ;  /* 0x0000001506060212 */ /* 0x000fe400078e3cff */
[----:B------:R-:W-:-:S02]  /*0d30*/  @P0 LOP3.LUT R5, R5, R28, RZ, 0x3c, !PT ;  /* 0x0000001c05050212 */ /* 0x000fc400078e3cff */
[----:B------:R-:W-:Y:S01]  /*0d40*/  @P0 LOP3.LUT R7, R7, R26, RZ, 0x3c, !PT ;  /* 0x0000001a07070212 */ /* 0x000fe200078e3cff */
[----:B------:R-:W-:Y:S06]  /*0d50*/  @P1 BRA `(.L_x_2) ;  /* 0xfffffff400481947 */ /* 0x000fec000383ffff */
[----:B------:R-:W-:-:S05]  /*0d60*/  VIADD R0, R0, 0x1 ;  /* 0x0000000100007836 */ /* 0x000fca0000000000 */
[----:B------:R-:W-:-:S13]  /*0d70*/  ISETP.NE.AND P0, PT, R0, 0x5, PT ;  /* 0x000000050000780c */ /* 0x000fda0003f05270 */
[----:B------:R-:W-:Y:S05]  /*0d80*/  @P0 BRA `(.L_x_3) ;  /* 0xfffffff400300947 */ /* 0x000fea000383ffff */
[----:B------:R-:W-:Y:S01]  /*0d90*/  LOP3.LUT R0, R12, 0x3, RZ, 0xc0, !PT ;  /* 0x000000030c007812 */ /* 0x000fe200078ec0ff */
[----:B------:R0:W-:Y:S03]  /*0da0*/  STL.64 [R1+0x8], R6 ;  /* 0x0000080601007387 */ /* 0x0001e60000100a00 */
[----:B------:R-:W-:Y:S01]  /*0db0*/  ISETP.NE.U32.AND P0, PT, R0, 0x1, PT ;  /* 0x000000010000780c */ /* 0x000fe20003f05070 */
[----:B------:R0:W-:Y:S03]  /*0dc0*/  STL.64 [R1+0x10], R4 ;  /* 0x0000100401007387 */ /* 0x0001e60000100a00 */
[----:B------:R-:W-:Y:S01]  /*0dd0*/  ISETP.NE.AND.EX P0, PT, RZ, RZ, PT, P0 ;  /* 0x000000ffff00720c */ /* 0x000fe20003f05300 */
[----:B------:R0:W-:-:S12]  /*0de0*/  STL [R1+0x4], R3 ;  /* 0x0000040301007387 */ /* 0x0001d80000100800 */
[----:B0-----:R-:W-:Y:S05]  /*0df0*/  @!P0 BRA `(.L_x_1) ;  /* 0x0000001800088947 */ /* 0x001fea0003800000 */
[----:B------:R-:W-:Y:S01]  /*0e00*/  UMOV UR4, URZ ;  /* 0x000000ff00047c82 */ /* 0x000fe20008000000 */
[----:B------:R-:W-:Y:S01]  /*0e10*/  UMOV UR5, URZ ;  /* 0x000000ff00057c82 */ /* 0x000fe20008000000 */
[----:B------:R-:W-:Y:S02]  /*0e20*/  IMAD.MOV.U32 R0, RZ, RZ, RZ ;  /* 0x000000ffff007224 */ /* 0x000fe400078e00ff */
[----:B------:R-:W-:Y:S02]  /*0e30*/  IMAD.MOV.U32 R4, RZ, RZ, RZ ;  /* 0x000000ffff047224 */ /* 0x000fe400078e00ff */
[----:B------:R-:W-:Y:S02]  /*0e40*/  IMAD.MOV.U32 R7, RZ, RZ, RZ ;  /* 0x000000ffff077224 */ /* 0x000fe400078e00ff */
[----:B------:R-:W-:Y:S02]  /*0e50*/  IMAD.MOV.U32 R3, RZ, RZ, RZ ;  /* 0x000000ffff037224 */ /* 0x000fe400078e00ff */
[----:B------:R-:W-:-:S02]  /*0e60*/  IMAD.U32 R5, RZ, RZ, UR4 ;  /* 0x00000004ff057e24 */ /* 0x000fc4000f8e00ff */
[----:B------:R-:W-:-:S07]  /*0e70*/  IMAD.U32 R6, RZ, RZ, UR5 ;  /* 0x00000005ff067e24 */ /* 0x000fce000f8e00ff */
.L_x_5:
[----:B------:R-:W-:-:S06]  /*0e80*/  IMAD R13, R0, 0x4, R1 ;  /* 0x00000004000d7824 */ /* 0x000fcc00078e0201 */
[----:B------:R-:W5:Y:S01]  /*0e90*/  LDL R13, [R13+0x4] ;  /* 0x000004000d0d7983 */ /* 0x000f620000100800 */
[----:B------:R-:W-:-:S07]  /*0ea0*/  IMAD.MOV.U32 R16, RZ, RZ, RZ ;  /* 0x000000ffff107224 */ /* 0x000fce00078e00ff */
.L_x_4:
        /* <DEDUP_REMOVED lines=178> */
[----:B------:R0:W-:Y:S03]  /*19d0*/  STL [R1+0x4], R3 ;  /* 0x0000040301007387 */ /* 0x0001e60000100800 */
[----:B------:R-:W-:Y:S01]  /*19e0*/  ISETP.NE.U32.AND P0, PT, R0, 0x3, PT ;  /* 0x000000030000780c */ /* 0x000fe20003f05070 */
[----:B------:R0:W-:Y:S03]  /*19f0*/  STL.64 [R1+0x8], R6 ;  /* 0x0000080601007387 */ /* 0x0001e60000100a00 */
[----:B------:R-:W-:Y:S01]  /*1a00*/  ISETP.NE.AND.EX P0, PT, RZ, RZ, PT, P0 ;  /* 0x000000ffff00720c */ /* 0x000fe20003f05300 */
[----:B------:R0:W-:-:S12]  /*1a10*/  STL.64 [R1+0x10], R4 ;  /* 0x0000100401007387 */ /* 0x0001d80000100a00 */
[----:B0-----:R-:W-:Y:S05]  /*1a20*/  @P0 BRA `(.L_x_1) ;  /* 0x0000000800fc0947 */ /* 0x001fea0003800000 */
        /* <DEDUP_REMOVED lines=8> */
.L_x_7:
[----:B------:R-:W-:-:S06]  /*1ab0*/  IMAD R13, R0, 0x4, R1 ;  /* 0x00000004000d7824 */ /* 0x000fcc00078e0201 */
[----:B------:R-:W5:Y:S01]  /*1ac0*/  LDL R13, [R13+0x4] ;  /* 0x000004000d0d7983 */ /* 0x000f620000100800 */
[----:B------:R-:W-:-:S07]  /*1ad0*/  IMAD.MOV.U32 R16, RZ, RZ, RZ ;  /* 0x000000ffff107224 */ /* 0x000fce00078e00ff */
.L_x_6:
        /* <DEDUP_REMOVED lines=177> */
[----:B------:R0:W-:Y:S04]  /*25f0*/  STL [R1+0x4], R3 ;  /* 0x0000040301007387 */ /* 0x0001e80000100800 */
[----:B------:R0:W-:Y:S04]  /*2600*/  STL.64 [R1+0x8], R6 ;  /* 0x0000080601007387 */ /* 0x0001e80000100a00 */
[----:B------:R0:W-:Y:S02]  /*2610*/  STL.64 [R1+0x10], R4 ;  /* 0x0000100401007387 */ /* 0x0001e40000100a00 */
.L_x_1:
[----:B------:R-:W-:Y:S01]  /*2620*/  ISETP.GT.U32.AND P0, PT, R12, 0x3, PT ;  /* 0x000000030c00780c */ /* 0x000fe20003f04070 */
[----:B------:R-:W-:Y:S01]  /*2630*/  VIADD R2, R2, 0x1 ;  /* 0x0000000102027836 */ /* 0x000fe20000000000 */
[--C-:B------:R-:W-:Y:S02]  /*2640*/  SHF.R.U64 R12, R12, 0x2, R11.reuse ;  /* 0x000000020c0c7819 */ /* 0x100fe4000000120b */
[----:B------:R-:W-:Y:S02]  /*2650*/  ISETP.GT.U32.AND.EX P0, PT, R11, RZ, PT, P0 ;  /* 0x000000ff0b00720c */ /* 0x000fe40003f04100 */
[----:B------:R-:W-:-:S11]  /*2660*/  SHF.R.U32.HI R11, RZ, 0x2, R11 ;  /* 0x00000002ff0b7819 */ /* 0x000fd6000001160b */
[----:B------:R-:W-:Y:S05]  /*2670*/  @P0 BRA `(.L_x_8) ;  /* 0xffffffd800cc0947 */ /* 0x000fea000383ffff */
.L_x_0:
[----:B------:R-:W2:Y:S02]  /*2680*/  LDCU UR4, c[0x0][0x38c] ;  /* 0x00007180ff0477ac */ /* 0x000ea40008000800 */
[----:B--2---:R-:W-:-:S13]  /*2690*/  ISETP.GE.AND P0, PT, R10, UR4, PT ;  /* 0x000000040a007c0c */ /* 0x004fda000bf06270 */
[----:B------:R-:W-:Y:S05]  /*26a0*/  @P0 EXIT ;  /* 0x000000000000094d */ /* 0x000fea0003800000 */
[----:B------:R-:W2:Y:S01]  /*26b0*/  LDCU UR4, c[0x0][0x394] ;  /* 0x00007280ff0477ac */ /* 0x000ea20008000800 */
[----:B------:R-:W-:Y:S01]  /*26c0*/  SHF.R.U32.HI R0, RZ, 0x2, R3 ;  /* 0x00000002ff007819 */ /* 0x000fe20000011603 */
[----:B------:R-:W-:Y:S01]  /*26d0*/  IMAD.MOV.U32 R9, RZ, RZ, 0x3e055027 ;  /* 0x3e055027ff097424 */ /* 0x000fe200078e00ff */
[----:B------:R-:W-:Y:S02]  /*26e0*/  BSSY.RECONVERGENT B0, `(.L_x_9) ;  /* 0x0000041000007945 */ /* 0x000fe40003800200 */
[----:B------:R-:W-:Y:S01]  /*26f0*/  LOP3.LUT R0, R0, R3, RZ, 0x3c, !PT ;  /* 0x0000000300007212 */ /* 0x000fe200078e3cff */
[----:B01----:R-:W-:-:S04]  /*2700*/  IMAD.SHL.U32 R3, R5, 0x10, RZ ;  /* 0x0000001005037824 */ /* 0x003fc800078e00ff */
[----:B------:R-:W-:-:S05]  /*2710*/  IMAD.SHL.U32 R2, R0, 0x2, RZ ;  /* 0x0000000200027824 */ /* 0x000fca00078e00ff */
[----:B------:R-:W-:Y:S01]  /*2720*/  LOP3.LUT R2, R0, R2, R3, 0x96, !PT ;  /* 0x0000000200027212 */ /* 0x000fe200078e9603 */
[----:B------:R-:W-:Y:S02]  /*2730*/  IMAD.MOV.U32 R3, RZ, RZ, 0x2f800000 ;  /* 0x2f800000ff037424 */ /* 0x000fe400078e00ff */
[----:B--2---:R-:W-:Y:S01]  /*2740*/  VIADD R7, R10, UR4 ;  /* 0x000000040a077c36 */ /* 0x004fe20008000000 */
[----:B------:R-:W-:-:S04]  /*2750*/  LOP3.LUT R5, R2, R5, RZ, 0x3c, !PT ;  /* 0x0000000502057212 */ /* 0x000fc800078e3cff */
[C---:B------:R-:W-:Y:S02]  /*2760*/  LOP3.LUT R4, R7.reuse, 0xaad26b49, RZ, 0x3c, !PT ;  /* 0xaad26b4907047812 */ /* 0x040fe400078e3cff */
[----:B------:R-:W-:Y:S01]  /*2770*/  ISETP.GT.AND P0, PT, R7, -0x1, PT ;  /* 0xffffffff0700780c */ /* 0x000fe20003f04270 */
[----:B------:R-:W-:Y:S02]  /*2780*/  IMAD.MOV.U32 R7, RZ, RZ, -0x266e14b1 ;  /* 0xd991eb4fff077424 */ /* 0x000fe400078e00ff */
[----:B------:R-:W-:-:S03]  /*2790*/  IMAD R0, R4, 0x4182bed5, RZ ;  /* 0x4182bed504007824 */ /* 0x000fc600078e02ff */
[----:B------:R-:W-:-:S04]  /*27a0*/  SEL R7, R7, 0x8bf16996, P0 ;  /* 0x8bf1699607077807 */ /* 0x000fc80000000000 */
[----:B------:R-:W-:-:S04]  /*27b0*/  IADD3 R0, PT, PT, R7, 0x64f0c9, R0 ;  /* 0x0064f0c907007810 */ /* 0x000fc80007ffe000 */
[----:B------:R-:W-:-:S04]  /*27c0*/  IADD3 R2, PT, PT, R0, 0x587c5, R5 ;  /* 0x000587c500027810 */ /* 0x000fc80007ffe005 */
[----:B------:R-:W-:-:S05]  /*27d0*/  I2FP.F32.U32 R2, R2 ;  /* 0x0000000200027245 */ /* 0x000fca0000201000 */
[----:B------:R-:W-:-:S05]  /*27e0*/  FFMA R2, R2, R3, 1.1641532182693481445e-10 ;  /* 0x2f00000002027423 */ /* 0x000fca0000000003 */
[----:B------:R-:W-:-:S13]  /*27f0*/  FSETP.GEU.AND P0, PT, R2, 1.175494350822287508e-38, PT ;  /* 0x008000000200780b */ /* 0x000fda0003f0e000 */
[----:B------:R-:W-:-:S04]  /*2800*/  @!P0 FMUL R2, R2, 8388608 ;  /* 0x4b00000002028820 */ /* 0x000fc80000400000 */
[----:B------:R-:W-:-:S05]  /*2810*/  VIADD R3, R2, 0xc0d55555 ;  /* 0xc0d5555502037836 */ /* 0x000fca0000000000 */
[----:B------:R-:W-:-:S04]  /*2820*/  LOP3.LUT R7, R3, 0xff800000, RZ, 0xc0, !PT ;  /* 0xff80000003077812 */ /* 0x000fc800078ec0ff */
[----:B------:R-:W-:Y:S01]  /*2830*/  I2FP.F32.S32 R4, R7 ;  /* 0x0000000700047245 */ /* 0x000fe20000201400 */
[----:B------:R-:W-:Y:S02]  /*2840*/  IMAD.IADD R3, R2, 0x1, -R7 ;  /* 0x0000000102037824 */ /* 0x000fe400078e0a07 */
[----:B------:R-:W-:Y:S02]  /*2850*/  IMAD.MOV.U32 R7, RZ, RZ, 0x7f800000 ;  /* 0x7f800000ff077424 */ /* 0x000fe400078e00ff */
[----:B------:R-:W-:-:S04]  /*2860*/  FADD R8, R3, -1 ;  /* 0xbf80000003087421 */ /* 0x000fc80000000000 */
[----:B------:R-:W-:-:S04]  /*2870*/  FFMA R3, R8, -R9, 0.14084610342979431152 ;  /* 0x3e1039f608037423 */ /* 0x000fc80000000809 */
[----:B------:R-:W-:-:S04]  /*2880*/  FFMA R3, R8, R3, -0.12148627638816833496 ;  /* 0xbdf8cdcc08037423 */ /* 0x000fc80000000003 */
[----:B------:R-:W-:-:S04]  /*2890*/  FFMA R3, R8, R3, 0.13980610668659210205 ;  /* 0x3e0f295508037423 */ /* 0x000fc80000000003 */
[----:B------:R-:W-:-:S04]  /*28a0*/  FFMA R3, R8, R3, -0.16684235632419586182 ;  /* 0xbe2ad8b908037423 */ /* 0x000fc80000000003 */
[----:B------:R-:W-:-:S04]  /*28b0*/  FFMA R3, R8, R3, 0.20012299716472625732 ;  /* 0x3e4ced0b08037423 */ /* 0x000fc80000000003 */
[----:B------:R-:W-:-:S04]  /*28c0*/  FFMA R3, R8, R3, -0.24999669194221496582 ;  /* 0xbe7fff2208037423 */ /* 0x000fc80000000003 */
[----:B------:R-:W-:-:S04]  /*28d0*/  FFMA R3, R8, R3, 0.33333182334899902344 ;  /* 0x3eaaaa7808037423 */ /* 0x000fc80000000003 */
[----:B------:R-:W-:Y:S01]  /*28e0*/  FFMA R9, R8, R3, -0.5 ;  /* 0xbf00000008097423 */ /* 0x000fe20000000003 */
[----:B------:R-:W-:Y:S02]  /*28f0*/  FSEL R3, RZ, -23, P0 ;  /* 0xc1b80000ff037808 */ /* 0x000fe40000000000 */
[----:B------:R-:W-:Y:S01]  /*2900*/  ISETP.GT.U32.AND P0, PT, R2, 0x7f7fffff, PT ;  /* 0x7f7fffff0200780c */ /* 0x000fe20003f04070 */
[----:B------:R-:W-:Y:S02]  /*2910*/  FMUL R9, R8, R9 ;  /* 0x0000000908097220 */ /* 0x000fe40000400000 */
[----:B------:R-:W-:Y:S01]  /*2920*/  FFMA R4, R4, 1.1920928955078125e-07, R3 ;  /* 0x3400000004047823 */ /* 0x000fe20000000003 */
[----:B------:R-:W-:Y:S01]  /*2930*/  SHF.R.U32.HI R3, RZ, 0x2, R6 ;  /* 0x00000002ff037819 */ /* 0x000fe20000011606 */
[----:B------:R-:W-:-:S03]  /*2940*/  FFMA R9, R8, R9, R8 ;  /* 0x0000000908097223 */ /* 0x000fc60000000008 */
[----:B------:R-:W-:Y:S01]  /*2950*/  LOP3.LUT R3, R3, R6, RZ, 0x3c, !PT ;  /* 0x0000000603037212 */ /* 0x000fe200078e3cff */
[----:B------:R-:W-:Y:S01]  /*2960*/  FFMA R9, R4, 0.69314718246459960938, R9 ;  /* 0x3f31721804097823 */ /* 0x000fe20000000009 */
[----:B------:R-:W-:-:S03]  /*2970*/  IMAD.SHL.U32 R4, R5, 0x10, RZ ;  /* 0x0000001005047824 */ /* 0x000fc600078e00ff */
[C---:B------:R-:W-:Y:S01]  /*2980*/  @P0 FFMA R9, R2.reuse, R7, +INF ;  /* 0x7f80000002090423 */ /* 0x040fe20000000007 */
[----:B------:R-:W-:Y:S01]  /*2990*/  FSETP.NEU.AND P0, PT, R2, RZ, PT ;  /* 0x000000ff0200720b */ /* 0x000fe20003f0d000 */
[----:B------:R-:W-:Y:S02]  /*29a0*/  IMAD.SHL.U32 R6, R3, 0x2, RZ ;  /* 0x0000000203067824 */ /* 0x000fe400078e00ff */
[----:B------:R-:W-:-:S03]  /*29b0*/  FMUL R9, R9, -2 ;  /* 0xc000000009097820 */ /* 0x000fc60000400000 */
[----:B------:R-:W-:Y:S02]  /*29c0*/  LOP3.LUT R4, R3, R6, R4, 0x96, !PT ;  /* 0x0000000603047212 */ /* 0x000fe400078e9604 */
[----:B------:R-:W-:Y:S02]  /*29d0*/  FSEL R9, R9, +INF , P0 ;  /* 0x7f80000009097808 */ /* 0x000fe40000000000 */
[----:B------:R-:W-:Y:S02]  /*29e0*/  LOP3.LUT R5, R4, R5, RZ, 0x3c, !PT ;  /* 0x0000000504057212 */ /* 0x000fe400078e3cff */
[----:B------:R0:W1:Y:S01]  /*29f0*/  MUFU.RSQ R2, R9 ;  /* 0x0000000900027308 */ /* 0x0000620000001400 */
[----:B------:R-:W-:Y:S01]  /*2a00*/  VIADD R3, R9, 0xf3000000 ;  /* 0xf300000009037836 */ /* 0x000fe20000000000 */
[----:B------:R-:W-:Y:S01]  /*2a10*/  IADD3 R5, PT, PT, R0, 0xb0f8a, R5 ;  /* 0x000b0f8a00057810 */ /* 0x000fe20007ffe005 */
[----:B------:R-:W-:-:S03]  /*2a20*/  IMAD.MOV.U32 R0, RZ, RZ, 0x30c90fdb ;  /* 0x30c90fdbff007424 */ /* 0x000fc600078e00ff */
[----:B------:R-:W-:Y:S02]  /*2a30*/  ISETP.GT.U32.AND P0, PT, R3, 0x727fffff, PT ;  /* 0x727fffff0300780c */ /* 0x000fe40003f04070 */
[----:B------:R-:W-:-:S05]  /*2a40*/  I2FP.F32.U32 R5, R5 ;  /* 0x0000000500057245 */ /* 0x000fca0000201000 */
[----:B------:R-:W-:-:S06]  /*2a50*/  FFMA R8, R5, R0, 7.314590599882819788e-10 ;  /* 0x30490fdb05087423 */ /* 0x000fcc0000000000 */
[----:B01----:R-:W-:Y:S05]  /*2a60*/  @!P0 BRA `(.L_x_10) ;  /* 0x0000000000108947 */ /* 0x003fea0003800000 */
[----:B------:R-:W-:Y:S01]  /*2a70*/  IMAD.MOV.U32 R0, RZ, RZ, R9 ;  /* 0x000000ffff007224 */ /* 0x000fe200078e0009 */
[----:B------:R-:W-:-:S07]  /*2a80*/  MOV R7, 0x2aa0 ;  /* 0x00002aa000077802 */ /* 0x000fce0000000f00 */
[----:B------:R-:W-:Y:S05]  /*2a90*/  CALL.REL.NOINC `($__internal_0_$__cuda_sm20_sqrt_rn_f32_slowpath) ;  /* 0x0000000000787944 */ /* 0x000fea0003c00000 */
[----:B------:R-:W-:Y:S05]  /*2aa0*/  BRA `(.L_x_11) ;  /* 0x0000000000107947 */ /* 0x000fea0003800000 */
.L_x_10:
[----:B------:R-:W-:Y:S01]  /*2ab0*/  FMUL.FTZ R0, R9, R2 ;  /* 0x0000000209007220 */ /* 0x000fe20000410000 */
[----:B------:R-:W-:-:S03]  /*2ac0*/  FMUL.FTZ R2, R2, 0.5 ;  /* 0x3f00000002027820 */ /* 0x000fc60000410000 */
[----:B------:R-:W-:-:S04]  /*2ad0*/  FFMA R3, -R0, R0, R9 ;  /* 0x0000000000037223 */ /* 0x000fc80000000109 */
[----:B------:R-:W-:-:S07]  /*2ae0*/  FFMA R0, R3, R2, R0 ;  /* 0x0000000203007223 */ /* 0x000fce0000000000 */
.L_x_11:
[----:B------:R-:W-:Y:S05]  /*2af0*/  BSYNC.RECONVERGENT B0 ;  /* 0x0000000000007941 */ /* 0x000fea0003800200 */
.L_x_9:
[----:B------:R-:W0:Y:S01]  /*2b00*/  LDCU UR5, c[0x0][0x390] ;  /* 0x00007200ff0577ac */ /* 0x000e220008000800 */
[----:B------:R-:W-:-:S06]  /*2b10*/  FMUL.RZ R3, R8, 0.15915493667125701904 ;  /* 0x3e22f98308037820 */ /* 0x000fcc000040c000 */
[----:B------:R-:W1:Y:S01]  /*2b20*/  MUFU.SIN R3, R3 ;  /* 0x0000000300037308 */ /* 0x000e620000000400 */
[----:B0-----:R-:W-:-:S07]  /*2b30*/  UIADD3 UR4, UPT, UPT, UR5, -0xd000000, URZ ;  /* 0xf300000005047890 */ /* 0x001fce000fffe0ff */
[----:B------:R-:W0:Y:S01]  /*2b40*/  MUFU.RSQ R2, UR5 ;  /* 0x0000000500027d08 */ /* 0x000e220008001400 */
[----:B------:R-:W-:Y:S01]  /*2b50*/  UISETP.GT.U32.AND UP0, UPT, UR4, 0x727fffff, UPT ;  /* 0x727fffff0400788c */ /* 0x000fe2000bf04070 */
[----:B-1----:R-:W-:-:S08]  /*2b60*/  FMUL R9, R3, R0 ;  /* 0x0000000003097220 */ /* 0x002fd00000400000 */
[----:B------:R-:W-:Y:S05]  /*2b70*/  BRA.U !UP0, `(.L_x_12) ;  /* 0x00000001081c7547 */ /* 0x000fea000b800000 */
[----:B------:R-:W1:Y:S01]  /*2b80*/  LDCU UR4, c[0x0][0x390] ;  /* 0x00007200ff0477ac */ /* 0x000e620008000800 */
[----:B------:R-:W-:Y:S01]  /*2b90*/  BSSY.RECONVERGENT B0, `(.L_x_13) ;  /* 0x0000004000007945 */ /* 0x000fe20003800200 */
[----:B------:R-:W-:Y:S01]  /*2ba0*/  MOV R7, 0x2bd0 ;  /* 0x00002bd000077802 */ /* 0x000fe20000000f00 */
[----:B-1----:R-:W-:-:S07]  /*2bb0*/  IMAD.U32 R0, RZ, RZ, UR4 ;  /* 0x00000004ff007e24 */ /* 0x002fce000f8e00ff */
[----:B0-----:R-:W-:Y:S05]  /*2bc0*/  CALL.REL.NOINC `($__internal_0_$__cuda_sm20_sqrt_rn_f32_slowpath) ;  /* 0x00000000002c7944 */ /* 0x001fea0003c00000 */
[----:B------:R-:W-:Y:S05]  /*2bd0*/  BSYNC.RECONVERGENT B0 ;  /* 0x0000000000007941 */ /* 0x000fea0003800200 */
.L_x_13:
[----:B------:R-:W-:Y:S05]  /*2be0*/  BRA `(.L_x_14) ;  /* 0x0000000000107947 */ /* 0x000fea0003800000 */
.L_x_12:
[C---:B0-----:R-:W-:Y:S01]  /*2bf0*/  FMUL.FTZ R0, R2.reuse, UR5 ;  /* 0x0000000502007c20 */ /* 0x041fe20008410000 */
[----:B------:R-:W-:-:S03]  /*2c00*/  FMUL.FTZ R2, R2, 0.5 ;  /* 0x3f00000002027820 */ /* 0x000fc60000410000 */
[----:B------:R-:W-:-:S04]  /*2c10*/  FFMA R3, -R0, R0, UR5 ;  /* 0x0000000500037e23 */ /* 0x000fc80008000100 */
[----:B------:R-:W-:-:S07]  /*2c20*/  FFMA R0, R3, R2, R0 ;  /* 0x0000000203007223 */ /* 0x000fce0000000000 */
.L_x_14:
[----:B------:R-:W0:Y:S01]  /*2c30*/  LDC.64 R2, c[0x0][0x380] ;  /* 0x0000e000ff027b82 */ /* 0x000e220000000a00 */
[----:B------:R-:W-:Y:S01]  /*2c40*/  FMUL R5, R9, R0 ;  /* 0x0000000009057220 */ /* 0x000fe20000400000 */
[----:B0-----:R-:W-:-:S05]  /*2c50*/  IMAD.WIDE R10, R10, 0x4, R2 ;  /* 0x000000040a0a7825 */ /* 0x001fca00078e0202 */
[----:B------:R-:W-:Y:S01]  /*2c60*/  STG.E desc[UR6][R10.64], R5 ;  /* 0x000000050a007986 */ /* 0x000fe2000c101906 */
[----:B------:R-:W-:Y:S05]  /*2c70*/  EXIT ;  /* 0x000000000000794d */ /* 0x000fea0003800000 */
        .weak           $__internal_0_$__cuda_sm20_sqrt_rn_f32_slowpath
        .type           $__internal_0_$__cuda_sm20_sqrt_rn_f32_slowpath,@function
        .size           $__internal_0_$__cuda_sm20_sqrt_rn_f32_slowpath,(.L_x_17 - $__internal_0_$__cuda_sm20_sqrt_rn_f32_slowpath)
$__internal_0_$__cuda_sm20_sqrt_rn_f32_slowpath:
[----:B------:R-:W-:-:S13]  /*2c80*/  LOP3.LUT P0, RZ, R0, 0x7fffffff, RZ, 0xc0, !PT ;  /* 0x7fffffff00ff7812 */ /* 0x000fda000780c0ff */
[----:B------:R-:W-:Y:S01]  /*2c90*/  @!P0 IMAD.MOV.U32 R2, RZ, RZ, R0 ;  /* 0x000000ffff028224 */ /* 0x000fe200078e0000 */
[----:B------:R-:W-:Y:S06]  /*2ca0*/  @!P0 BRA `(.L_x_15) ;  /* 0x0000000000408947 */ /* 0x000fec0003800000 */
[----:B------:R-:W-:-:S13]  /*2cb0*/  FSETP.GEU.FTZ.AND P0, PT, R0, RZ, PT ;  /* 0x000000ff0000720b */ /* 0x000fda0003f1e000 */
[----:B------:R-:W-:Y:S01]  /*2cc0*/  @!P0 IMAD.MOV.U32 R2, RZ, RZ, 0x7fffffff ;  /* 0x7fffffffff028424 */ /* 0x000fe200078e00ff */
[----:B------:R-:W-:Y:S06]  /*2cd0*/  @!P0 BRA `(.L_x_15) ;  /* 0x0000000000348947 */ /* 0x000fec0003800000 */
[----:B------:R-:W-:-:S13]  /*2ce0*/  FSETP.GTU.FTZ.AND P0, PT, |R0|, +INF , PT ;  /* 0x7f8000000000780b */ /* 0x000fda0003f1c200 */
[----:B------:R-:W-:Y:S01]  /*2cf0*/  @P0 FADD.FTZ R2, R0, 1 ;  /* 0x3f80000000020421 */ /* 0x000fe20000010000 */
[----:B------:R-:W-:Y:S06]  /*2d00*/  @P0 BRA `(.L_x_15) ;  /* 0x0000000000280947 */ /* 0x000fec0003800000 */
[----:B------:R-:W-:-:S13]  /*2d10*/  FSETP.NEU.FTZ.AND P0, PT, |R0|, +INF , PT ;  /* 0x7f8000000000780b */ /* 0x000fda0003f1d200 */
[----:B------:R-:W-:-:S04]  /*2d20*/  @P0 FFMA R3, R0, 1.84467440737095516160e+19, RZ ;  /* 0x5f80000000030823 */ /* 0x000fc800000000ff */
[----:B------:R-:W0:Y:S02]  /*2d30*/  @P0 MUFU.RSQ R2, R3 ;  /* 0x0000000300020308 */ /* 0x000e240000001400 */
[----:B0-----:R-:W-:Y:S01]  /*2d40*/  @P0 FMUL.FTZ R4, R3, R2 ;  /* 0x0000000203040220 */ /* 0x001fe20000410000 */
[----:B------:R-:W-:Y:S01]  /*2d50*/  @P0 FMUL.FTZ R6, R2, 0.5 ;  /* 0x3f00000002060820 */ /* 0x000fe20000410000 */
[----:B------:R-:W-:Y:S02]  /*2d60*/  @!P0 IMAD.MOV.U32 R2, RZ, RZ, R0 ;  /* 0x000000ffff028224 */ /* 0x000fe400078e0000 */
[----:B------:R-:W-:-:S04]  /*2d70*/  @P0 FADD.FTZ R5, -R4, -RZ ;  /* 0x800000ff04050221 */ /* 0x000fc80000010100 */
[----:B------:R-:W-:-:S04]  /*2d80*/  @P0 FFMA R5, R4, R5, R3 ;  /* 0x0000000504050223 */ /* 0x000fc80000000003 */
[----:B------:R-:W-:-:S04]  /*2d90*/  @P0 FFMA R5, R5, R6, R4 ;  /* 0x0000000605050223 */ /* 0x000fc80000000004 */
[----:B------:R-:W-:-:S07]  /*2da0*/  @P0 FMUL.FTZ R2, R5, 2.3283064365386962891e-10 ;  /* 0x2f80000005020820 */ /* 0x000fce0000410000 */
.L_x_15:
[----:B------:R-:W-:Y:S02]  /*2db0*/  IMAD.MOV.U32 R0, RZ, RZ, R2 ;  /* 0x000000ffff007224 */ /* 0x000fe400078e0002 */
[----:B------:R-:W-:Y:S02]  /*2dc0*/  IMAD.MOV.U32 R2, RZ, RZ, R7 ;  /* 0x000000ffff027224 */ /* 0x000fe400078e0007 */
[----:B------:R-:W-:-:S04]  /*2dd0*/  IMAD.MOV.U32 R3, RZ, RZ, 0x0 ;  /* 0x00000000ff037424 */ /* 0x000fc800078e00ff */
[----:B------:R-:W-:Y:S05]  /*2de0*/  RET.REL.NODEC R2 `(_Z16cuda_weight_initPfiifi) ;  /* 0xffffffd002847950 */ /* 0x000fea0003c3ffff */
.L_x_16:
[----:B------:R-:W-:-:S00]  /*2df0*/  BRA `(.L_x_16) ;  /* 0xfffffffc00fc7947 */ /* 0x000fc0000383ffff */
[----:B------:R-:W-:-:S00]  /*2e00*/  NOP ;  /* 0x0000000000007918 */ /* 0x000fc00000000000 */
[----:B------:R-:W-:-:S00]  /*2e10*/  NOP ;  /* 0x0000000000007918 */ /* 0x000fc00000000000 */
[----:B------:R-:W-:-:S00]  /*2e20*/  NOP ;  /* 0x0000000000007918 */ /* 0x000fc00000000000 */
[----:B------:R-:W-:-:S00]  /*2e30*/  NOP ;  /* 0x0000000000007918 */ /* 0x000fc00000000000 */
[----:B------:R-:W-:-:S00]  /*2e40*/  NOP ;  /* 0x0000000000007918 */ /* 0x000fc00000000000 */
[----:B------:R-:W-:-:S00]  /*2e50*/  NOP ;  /* 0x0000000000007918 */ /* 0x000fc00000000000 */
[----:B------:R-:W-:-:S00]  /*2e60*/  NOP ;  /* 0x0000000000007918 */ /* 0x000fc00000000000 */
[----:B------:R-:W-:-:S00]  /*2e70*/  NOP ;  /* 0x0000000000007918 */ /* 0x000fc00000000000 */
.L_x_17:


//--------------------- .nv.global.init           --------------------------
	.section	.nv.global.init,"aw",@progbits
	.align	4
.nv.global.init:
	.type		mrg32k3aM1SubSeq,@object
	.size		mrg32k3aM1SubSeq,(mrg32k3aM2SubSeq - mrg32k3aM1SubSeq)
mrg32k3aM1SubSeq:
        /*0000*/ 	.byte	0x0b, 0xcc, 0xee, 0x04, 0x73, 0x29, 0x8b, 0x6f, 0xf6, 0x53, 0x03, 0xf6, 0x23, 0xf6, 0xea, 0xda
        /* <DEDUP_REMOVED lines=125> */
	.type		mrg32k3aM2SubSeq,@object
	.size		mrg32k3aM2SubSeq,(mrg32k3aM1 - mrg32k3aM2SubSeq)
mrg32k3aM2SubSeq:
        /* <DEDUP_REMOVED lines=126> */
	.type		mrg32k3aM1,@object
	.size		mrg32k3aM1,(mrg32k3aM1Seq - mrg32k3aM1)
mrg32k3aM1:
        /* <DEDUP_REMOVED lines=144> */
	.type		mrg32k3aM1Seq,@object
	.size		mrg32k3aM1Seq,(mrg32k3aM2 - mrg32k3aM1Seq)
mrg32k3aM1Seq:
        /* <DEDUP_REMOVED lines=144> */
	.type		mrg32k3aM2,@object
	.size		mrg32k3aM2,(mrg32k3aM2Seq - mrg32k3aM2)
mrg32k3aM2:
        /* <DEDUP_REMOVED lines=144> */
	.type		mrg32k3aM2Seq,@object
	.size		mrg32k3aM2Seq,(precalc_xorwow_matrix - mrg32k3aM2Seq)
mrg32k3aM2Seq:
        /* <DEDUP_REMOVED lines=144> */
	.type		precalc_xorwow_matrix,@object
	.size		precalc_xorwow_matrix,(precalc_xorwow_offset_matrix - precalc_xorwow_matrix)
precalc_xorwow_matrix:
        /* <DEDUP_REMOVED lines=6400> */
	.type		precalc_xorwow_offset_matrix,@object
	.size		precalc_xorwow_offset_matrix,(.L_1 - precalc_xorwow_offset_matrix)
precalc_xorwow_offset_matrix:
        /* <DEDUP_REMOVED lines=6400> */
.L_1:


//--------------------- .nv.shared.reserved.0     --------------------------
	.section	.nv.shared.reserved.0,"aw",@nobits
	.weak		__nv_reservedSMEM_offset_0_alias
	.size		__nv_reservedSMEM_offset_0_alias, 0, 64
	.other		__nv_reservedSMEM_offset_0_alias,@"STO_CUDA_RESERVED_SHARED STV_DEFAULT"
__nv_reservedSMEM_offset_0_alias:
	.zero		0
	.zero		64


//--------------------- .nv.constant0._Z16cuda_weight_initPfiifi --------------------------
	.section	.nv.constant0._Z16cuda_weight_initPfiifi,"a",@progbits
	.sectionflags	@""
	.align	4
.nv.constant0._Z16cuda_weight_initPfiifi:
	.zero		920


//--------------------- SYMBOLS --------------------------

	.type		.nv.reservedSmem.offset0,@object
	.size		.nv.reservedSmem.offset0,0x4
